//
// Generated by NVIDIA NVVM Compiler
//
// Compiler Build ID: CL-36424714
// Cuda compilation tools, release 13.0, V13.0.88
// Based on NVVM 20.0.0
//

.version 9.0
.target sm_100
.address_size 64

	// .globl	_Z11initRandomsjP17curandStateXORWOW
.global .align 4 .b8 precalc_xorwow_matrix[102400];
.global .align 4 .b8 precalc_xorwow_offset_matrix[102400];
.global .align 4 .b8 mrg32k3aM1[2304];
.global .align 4 .b8 mrg32k3aM2[2304];
.global .align 4 .b8 mrg32k3aM1SubSeq[2016];
.global .align 4 .b8 mrg32k3aM2SubSeq[2016];
.global .align 4 .b8 mrg32k3aM1Seq[2304];
.global .align 4 .b8 mrg32k3aM2Seq[2304];
.const .align 8 .b8 __cr_lgamma_table[72];

.visible .entry _Z11initRandomsjP17curandStateXORWOW(
	.param .u32 _Z11initRandomsjP17curandStateXORWOW_param_0,
	.param .u64 .ptr .align 1 _Z11initRandomsjP17curandStateXORWOW_param_1
)
{
	.reg .pred 	%p<24>;
	.reg .b32 	%r<406>;
	.reg .b64 	%rd<18>;

	ld.param.u32 	%r182, [_Z11initRandomsjP17curandStateXORWOW_param_0];
	ld.param.u64 	%rd8, [_Z11initRandomsjP17curandStateXORWOW_param_1];
	cvta.to.global.u64 	%rd9, %rd8;
	mov.u32 	%r183, %ctaid.x;
	cvt.u64.u32 	%rd17, %r183;
	mul.wide.u32 	%rd10, %r183, 48;
	add.s64 	%rd2, %rd9, %rd10;
	xor.b32  	%r184, %r182, -1429050551;
	mul.lo.s32 	%r185, %r184, 1099087573;
	add.s32 	%r186, %r185, -638133224;
	add.s32 	%r187, %r185, 123456789;
	st.global.v2.u32 	[%rd2], {%r186, %r187};
	xor.b32  	%r188, %r185, 362436069;
	mov.b32 	%r189, -123459836;
	st.global.v2.u32 	[%rd2+8], {%r188, %r189};
	add.s32 	%r190, %r185, 5783321;
	mov.b32 	%r191, -589760388;
	st.global.v2.u32 	[%rd2+16], {%r191, %r190};
	setp.eq.s32 	%p1, %r183, 0;
	@%p1 bra 	$L__BB0_42;
	mov.b32 	%r312, 0;
	mov.u64 	%rd12, precalc_xorwow_matrix;
$L__BB0_2:
	and.b64  	%rd4, %rd17, 3;
	setp.eq.s64 	%p2, %rd4, 0;
	@%p2 bra 	$L__BB0_41;
	mul.wide.u32 	%rd11, %r312, 3200;
	add.s64 	%rd5, %rd12, %rd11;
	cvt.u32.u64 	%r2, %rd4;
	mov.b32 	%r313, 0;
$L__BB0_4:
	mov.b32 	%r326, 0;
	mov.u32 	%r327, %r326;
	mov.u32 	%r328, %r326;
	mov.u32 	%r329, %r326;
	mov.u32 	%r330, %r326;
	mov.u32 	%r319, %r326;
$L__BB0_5:
	mul.wide.u32 	%rd13, %r319, 4;
	add.s64 	%rd14, %rd2, %rd13;
	ld.global.u32 	%r10, [%rd14+4];
	shl.b32 	%r11, %r319, 5;
	mov.b32 	%r325, 0;
$L__BB0_6:
	.pragma "nounroll";
	shr.u32 	%r196, %r10, %r325;
	and.b32  	%r197, %r196, 1;
	setp.eq.b32 	%p3, %r197, 1;
	not.pred 	%p4, %p3;
	add.s32 	%r198, %r11, %r325;
	mul.lo.s32 	%r199, %r198, 5;
	mul.wide.u32 	%rd15, %r199, 4;
	add.s64 	%rd6, %rd5, %rd15;
	@%p4 bra 	$L__BB0_8;
	ld.global.u32 	%r200, [%rd6];
	xor.b32  	%r330, %r330, %r200;
	ld.global.u32 	%r201, [%rd6+4];
	xor.b32  	%r329, %r329, %r201;
	ld.global.u32 	%r202, [%rd6+8];
	xor.b32  	%r328, %r328, %r202;
	ld.global.u32 	%r203, [%rd6+12];
	xor.b32  	%r327, %r327, %r203;
	ld.global.u32 	%r204, [%rd6+16];
	xor.b32  	%r326, %r326, %r204;
$L__BB0_8:
	and.b32  	%r206, %r196, 2;
	setp.eq.s32 	%p5, %r206, 0;
	@%p5 bra 	$L__BB0_10;
	ld.global.u32 	%r207, [%rd6+20];
	xor.b32  	%r330, %r330, %r207;
	ld.global.u32 	%r208, [%rd6+24];
	xor.b32  	%r329, %r329, %r208;
	ld.global.u32 	%r209, [%rd6+28];
	xor.b32  	%r328, %r328, %r209;
	ld.global.u32 	%r210, [%rd6+32];
	xor.b32  	%r327, %r327, %r210;
	ld.global.u32 	%r211, [%rd6+36];
	xor.b32  	%r326, %r326, %r211;
$L__BB0_10:
	and.b32  	%r213, %r196, 4;
	setp.eq.s32 	%p6, %r213, 0;
	@%p6 bra 	$L__BB0_12;
	ld.global.u32 	%r214, [%rd6+40];
	xor.b32  	%r330, %r330, %r214;
	ld.global.u32 	%r215, [%rd6+44];
	xor.b32  	%r329, %r329, %r215;
	ld.global.u32 	%r216, [%rd6+48];
	xor.b32  	%r328, %r328, %r216;
	ld.global.u32 	%r217, [%rd6+52];
	xor.b32  	%r327, %r327, %r217;
	ld.global.u32 	%r218, [%rd6+56];
	xor.b32  	%r326, %r326, %r218;
$L__BB0_12:
	and.b32  	%r220, %r196, 8;
	setp.eq.s32 	%p7, %r220, 0;
	@%p7 bra 	$L__BB0_14;
	ld.global.u32 	%r221, [%rd6+60];
	xor.b32  	%r330, %r330, %r221;
	ld.global.u32 	%r222, [%rd6+64];
	xor.b32  	%r329, %r329, %r222;
	ld.global.u32 	%r223, [%rd6+68];
	xor.b32  	%r328, %r328, %r223;
	ld.global.u32 	%r224, [%rd6+72];
	xor.b32  	%r327, %r327, %r224;
	ld.global.u32 	%r225, [%rd6+76];
	xor.b32  	%r326, %r326, %r225;
$L__BB0_14:
	and.b32  	%r227, %r196, 16;
	setp.eq.s32 	%p8, %r227, 0;
	@%p8 bra 	$L__BB0_16;
	ld.global.u32 	%r228, [%rd6+80];
	xor.b32  	%r330, %r330, %r228;
	ld.global.u32 	%r229, [%rd6+84];
	xor.b32  	%r329, %r329, %r229;
	ld.global.u32 	%r230, [%rd6+88];
	xor.b32  	%r328, %r328, %r230;
	ld.global.u32 	%r231, [%rd6+92];
	xor.b32  	%r327, %r327, %r231;
	ld.global.u32 	%r232, [%rd6+96];
	xor.b32  	%r326, %r326, %r232;
$L__BB0_16:
	and.b32  	%r234, %r196, 32;
	setp.eq.s32 	%p9, %r234, 0;
	@%p9 bra 	$L__BB0_18;
	ld.global.u32 	%r235, [%rd6+100];
	xor.b32  	%r330, %r330, %r235;
	ld.global.u32 	%r236, [%rd6+104];
	xor.b32  	%r329, %r329, %r236;
	ld.global.u32 	%r237, [%rd6+108];
	xor.b32  	%r328, %r328, %r237;
	ld.global.u32 	%r238, [%rd6+112];
	xor.b32  	%r327, %r327, %r238;
	ld.global.u32 	%r239, [%rd6+116];
	xor.b32  	%r326, %r326, %r239;
$L__BB0_18:
	and.b32  	%r241, %r196, 64;
	setp.eq.s32 	%p10, %r241, 0;
	@%p10 bra 	$L__BB0_20;
	ld.global.u32 	%r242, [%rd6+120];
	xor.b32  	%r330, %r330, %r242;
	ld.global.u32 	%r243, [%rd6+124];
	xor.b32  	%r329, %r329, %r243;
	ld.global.u32 	%r244, [%rd6+128];
	xor.b32  	%r328, %r328, %r244;
	ld.global.u32 	%r245, [%rd6+132];
	xor.b32  	%r327, %r327, %r245;
	ld.global.u32 	%r246, [%rd6+136];
	xor.b32  	%r326, %r326, %r246;
$L__BB0_20:
	and.b32  	%r248, %r196, 128;
	setp.eq.s32 	%p11, %r248, 0;
	@%p11 bra 	$L__BB0_22;
	ld.global.u32 	%r249, [%rd6+140];
	xor.b32  	%r330, %r330, %r249;
	ld.global.u32 	%r250, [%rd6+144];
	xor.b32  	%r329, %r329, %r250;
	ld.global.u32 	%r251, [%rd6+148];
	xor.b32  	%r328, %r328, %r251;
	ld.global.u32 	%r252, [%rd6+152];
	xor.b32  	%r327, %r327, %r252;
	ld.global.u32 	%r253, [%rd6+156];
	xor.b32  	%r326, %r326, %r253;
$L__BB0_22:
	and.b32  	%r255, %r196, 256;
	setp.eq.s32 	%p12, %r255, 0;
	@%p12 bra 	$L__BB0_24;
	ld.global.u32 	%r256, [%rd6+160];
	xor.b32  	%r330, %r330, %r256;
	ld.global.u32 	%r257, [%rd6+164];
	xor.b32  	%r329, %r329, %r257;
	ld.global.u32 	%r258, [%rd6+168];
	xor.b32  	%r328, %r328, %r258;
	ld.global.u32 	%r259, [%rd6+172];
	xor.b32  	%r327, %r327, %r259;
	ld.global.u32 	%r260, [%rd6+176];
	xor.b32  	%r326, %r326, %r260;
$L__BB0_24:
	and.b32  	%r262, %r196, 512;
	setp.eq.s32 	%p13, %r262, 0;
	@%p13 bra 	$L__BB0_26;
	ld.global.u32 	%r263, [%rd6+180];
	xor.b32  	%r330, %r330, %r263;
	ld.global.u32 	%r264, [%rd6+184];
	xor.b32  	%r329, %r329, %r264;
	ld.global.u32 	%r265, [%rd6+188];
	xor.b32  	%r328, %r328, %r265;
	ld.global.u32 	%r266, [%rd6+192];
	xor.b32  	%r327, %r327, %r266;
	ld.global.u32 	%r267, [%rd6+196];
	xor.b32  	%r326, %r326, %r267;
$L__BB0_26:
	and.b32  	%r269, %r196, 1024;
	setp.eq.s32 	%p14, %r269, 0;
	@%p14 bra 	$L__BB0_28;
	ld.global.u32 	%r270, [%rd6+200];
	xor.b32  	%r330, %r330, %r270;
	ld.global.u32 	%r271, [%rd6+204];
	xor.b32  	%r329, %r329, %r271;
	ld.global.u32 	%r272, [%rd6+208];
	xor.b32  	%r328, %r328, %r272;
	ld.global.u32 	%r273, [%rd6+212];
	xor.b32  	%r327, %r327, %r273;
	ld.global.u32 	%r274, [%rd6+216];
	xor.b32  	%r326, %r326, %r274;
$L__BB0_28:
	and.b32  	%r276, %r196, 2048;
	setp.eq.s32 	%p15, %r276, 0;
	@%p15 bra 	$L__BB0_30;
	ld.global.u32 	%r277, [%rd6+220];
	xor.b32  	%r330, %r330, %r277;
	ld.global.u32 	%r278, [%rd6+224];
	xor.b32  	%r329, %r329, %r278;
	ld.global.u32 	%r279, [%rd6+228];
	xor.b32  	%r328, %r328, %r279;
	ld.global.u32 	%r280, [%rd6+232];
	xor.b32  	%r327, %r327, %r280;
	ld.global.u32 	%r281, [%rd6+236];
	xor.b32  	%r326, %r326, %r281;
$L__BB0_30:
	and.b32  	%r283, %r196, 4096;
	setp.eq.s32 	%p16, %r283, 0;
	@%p16 bra 	$L__BB0_32;
	ld.global.u32 	%r284, [%rd6+240];
	xor.b32  	%r330, %r330, %r284;
	ld.global.u32 	%r285, [%rd6+244];
	xor.b32  	%r329, %r329, %r285;
	ld.global.u32 	%r286, [%rd6+248];
	xor.b32  	%r328, %r328, %r286;
	ld.global.u32 	%r287, [%rd6+252];
	xor.b32  	%r327, %r327, %r287;
	ld.global.u32 	%r288, [%rd6+256];
	xor.b32  	%r326, %r326, %r288;
$L__BB0_32:
	and.b32  	%r290, %r196, 8192;
	setp.eq.s32 	%p17, %r290, 0;
	@%p17 bra 	$L__BB0_34;
	ld.global.u32 	%r291, [%rd6+260];
	xor.b32  	%r330, %r330, %r291;
	ld.global.u32 	%r292, [%rd6+264];
	xor.b32  	%r329, %r329, %r292;
	ld.global.u32 	%r293, [%rd6+268];
	xor.b32  	%r328, %r328, %r293;
	ld.global.u32 	%r294, [%rd6+272];
	xor.b32  	%r327, %r327, %r294;
	ld.global.u32 	%r295, [%rd6+276];
	xor.b32  	%r326, %r326, %r295;
$L__BB0_34:
	and.b32  	%r297, %r196, 16384;
	setp.eq.s32 	%p18, %r297, 0;
	@%p18 bra 	$L__BB0_36;
	ld.global.u32 	%r298, [%rd6+280];
	xor.b32  	%r330, %r330, %r298;
	ld.global.u32 	%r299, [%rd6+284];
	xor.b32  	%r329, %r329, %r299;
	ld.global.u32 	%r300, [%rd6+288];
	xor.b32  	%r328, %r328, %r300;
	ld.global.u32 	%r301, [%rd6+292];
	xor.b32  	%r327, %r327, %r301;
	ld.global.u32 	%r302, [%rd6+296];
	xor.b32  	%r326, %r326, %r302;
$L__BB0_36:
	and.b32  	%r304, %r196, 32768;
	setp.eq.s32 	%p19, %r304, 0;
	@%p19 bra 	$L__BB0_38;
	ld.global.u32 	%r305, [%rd6+300];
	xor.b32  	%r330, %r330, %r305;
	ld.global.u32 	%r306, [%rd6+304];
	xor.b32  	%r329, %r329, %r306;
	ld.global.u32 	%r307, [%rd6+308];
	xor.b32  	%r328, %r328, %r307;
	ld.global.u32 	%r308, [%rd6+312];
	xor.b32  	%r327, %r327, %r308;
	ld.global.u32 	%r309, [%rd6+316];
	xor.b32  	%r326, %r326, %r309;
$L__BB0_38:
	add.s32 	%r325, %r325, 16;
	setp.ne.s32 	%p20, %r325, 32;
	@%p20 bra 	$L__BB0_6;
	mad.lo.s32 	%r310, %r319, -31, %r11;
	add.s32 	%r319, %r310, 1;
	setp.ne.s32 	%p21, %r319, 5;
	@%p21 bra 	$L__BB0_5;
	st.global.u32 	[%rd2+4], %r330;
	st.global.u32 	[%rd2+8], %r329;
	st.global.u32 	[%rd2+12], %r328;
	st.global.u32 	[%rd2+16], %r327;
	st.global.u32 	[%rd2+20], %r326;
	add.s32 	%r313, %r313, 1;
	setp.lt.u32 	%p22, %r313, %r2;
	@%p22 bra 	$L__BB0_4;
$L__BB0_41:
	shr.u64 	%rd7, %rd17, 2;
	add.s32 	%r312, %r312, 1;
	setp.gt.u64 	%p23, %rd17, 3;
	mov.u64 	%rd17, %rd7;
	@%p23 bra 	$L__BB0_2;
$L__BB0_42:
	mov.b32 	%r311, 0;
	st.global.v2.u32 	[%rd2+24], {%r311, %r311};
	st.global.u32 	[%rd2+32], %r311;
	mov.b64 	%rd16, 0;
	st.global.u64 	[%rd2+40], %rd16;
	ret;

}
	// .globl	_Z7randomsP17curandStateXORWOWPj
.visible .entry _Z7randomsP17curandStateXORWOWPj(
	.param .u64 .ptr .align 1 _Z7randomsP17curandStateXORWOWPj_param_0,
	.param .u64 .ptr .align 1 _Z7randomsP17curandStateXORWOWPj_param_1
)
{
	.reg .b32 	%r<18>;
	.reg .b64 	%rd<9>;

	ld.param.u64 	%rd1, [_Z7randomsP17curandStateXORWOWPj_param_0];
	ld.param.u64 	%rd2, [_Z7randomsP17curandStateXORWOWPj_param_1];
	cvta.to.global.u64 	%rd3, %rd2;
	cvta.to.global.u64 	%rd4, %rd1;
	mov.u32 	%r1, %ctaid.x;
	mul.wide.u32 	%rd5, %r1, 48;
	add.s64 	%rd6, %rd4, %rd5;
	ld.global.v2.u32 	{%r2, %r3}, [%rd6];
	shr.u32 	%r4, %r3, 2;
	xor.b32  	%r5, %r4, %r3;
	ld.global.v2.u32 	{%r6, %r7}, [%rd6+8];
	ld.global.v2.u32 	{%r8, %r9}, [%rd6+16];
	st.global.v2.u32 	[%rd6+8], {%r7, %r8};
	shl.b32 	%r10, %r9, 4;
	shl.b32 	%r11, %r5, 1;
	xor.b32  	%r12, %r11, %r10;
	xor.b32  	%r13, %r12, %r5;
	xor.b32  	%r14, %r13, %r9;
	st.global.v2.u32 	[%rd6+16], {%r9, %r14};
	add.s32 	%r15, %r2, 362437;
	st.global.v2.u32 	[%rd6], {%r15, %r6};
	add.s32 	%r16, %r14, %r15;
	and.b32  	%r17, %r16, 3;
	mul.wide.u32 	%rd7, %r1, 4;
	add.s64 	%rd8, %rd3, %rd7;
	st.global.u32 	[%rd8], %r17;
	ret;

}
	// .globl	_Z8sequencePj
.visible .entry _Z8sequencePj(
	.param .u64 .ptr .align 1 _Z8sequencePj_param_0
)
{
	.reg .b32 	%r<5>;
	.reg .b64 	%rd<5>;

	ld.param.u64 	%rd1, [_Z8sequencePj_param_0];
	cvta.to.global.u64 	%rd2, %rd1;
	mov.u32 	%r1, %ctaid.x;
	mov.u32 	%r2, %ntid.x;
	mov.u32 	%r3, %tid.x;
	mad.lo.s32 	%r4, %r1, %r2, %r3;
	mul.wide.u32 	%rd3, %r4, 4;
	add.s64 	%rd4, %rd2, %rd3;
	st.global.u32 	[%rd4], %r4;
	ret;

}
	// .globl	_Z3addPjS_S_
.visible .entry _Z3addPjS_S_(
	.param .u64 .ptr .align 1 _Z3addPjS_S__param_0,
	.param .u64 .ptr .align 1 _Z3addPjS_S__param_1,
	.param .u64 .ptr .align 1 _Z3addPjS_S__param_2
)
{
	.reg .b32 	%r<8>;
	.reg .b64 	%rd<11>;

	ld.param.u64 	%rd1, [_Z3addPjS_S__param_0];
	ld.param.u64 	%rd2, [_Z3addPjS_S__param_1];
	ld.param.u64 	%rd3, [_Z3addPjS_S__param_2];
	cvta.to.global.u64 	%rd4, %rd1;
	cvta.to.global.u64 	%rd5, %rd3;
	cvta.to.global.u64 	%rd6, %rd2;
	mov.u32 	%r1, %ctaid.x;
	mov.u32 	%r2, %ntid.x;
	mov.u32 	%r3, %tid.x;
	mad.lo.s32 	%r4, %r1, %r2, %r3;
	mul.wide.u32 	%rd7, %r4, 4;
	add.s64 	%rd8, %rd6, %rd7;
	ld.global.u32 	%r5, [%rd8];
	add.s64 	%rd9, %rd5, %rd7;
	ld.global.u32 	%r6, [%rd9];
	add.s32 	%r7, %r6, %r5;
	add.s64 	%rd10, %rd4, %rd7;
	st.global.u32 	[%rd10], %r7;
	ret;

}
	// .globl	_Z8subtractPjS_S_
.visible .entry _Z8subtractPjS_S_(
	.param .u64 .ptr .align 1 _Z8subtractPjS_S__param_0,
	.param .u64 .ptr .align 1 _Z8subtractPjS_S__param_1,
	.param .u64 .ptr .align 1 _Z8subtractPjS_S__param_2
)
{
	.reg .b32 	%r<8>;
	.reg .b64 	%rd<11>;

	ld.param.u64 	%rd1, [_Z8subtractPjS_S__param_0];
	ld.param.u64 	%rd2, [_Z8subtractPjS_S__param_1];
	ld.param.u64 	%rd3, [_Z8subtractPjS_S__param_2];
	cvta.to.global.u64 	%rd4, %rd1;
	cvta.to.global.u64 	%rd5, %rd3;
	cvta.to.global.u64 	%rd6, %rd2;
	mov.u32 	%r1, %ctaid.x;
	mov.u32 	%r2, %ntid.x;
	mov.u32 	%r3, %tid.x;
	mad.lo.s32 	%r4, %r1, %r2, %r3;
	mul.wide.u32 	%rd7, %r4, 4;
	add.s64 	%rd8, %rd6, %rd7;
	ld.global.u32 	%r5, [%rd8];
	add.s64 	%rd9, %rd5, %rd7;
	ld.global.u32 	%r6, [%rd9];
	sub.s32 	%r7, %r5, %r6;
	add.s64 	%rd10, %rd4, %rd7;
	st.global.u32 	[%rd10], %r7;
	ret;

}
	// .globl	_Z4multPjS_S_
.visible .entry _Z4multPjS_S_(
	.param .u64 .ptr .align 1 _Z4multPjS_S__param_0,
	.param .u64 .ptr .align 1 _Z4multPjS_S__param_1,
	.param .u64 .ptr .align 1 _Z4multPjS_S__param_2
)
{
	.reg .b32 	%r<8>;
	.reg .b64 	%rd<11>;

	ld.param.u64 	%rd1, [_Z4multPjS_S__param_0];
	ld.param.u64 	%rd2, [_Z4multPjS_S__param_1];
	ld.param.u64 	%rd3, [_Z4multPjS_S__param_2];
	cvta.to.global.u64 	%rd4, %rd1;
	cvta.to.global.u64 	%rd5, %rd3;
	cvta.to.global.u64 	%rd6, %rd2;
	mov.u32 	%r1, %ctaid.x;
	mov.u32 	%r2, %ntid.x;
	mov.u32 	%r3, %tid.x;
	mad.lo.s32 	%r4, %r1, %r2, %r3;
	mul.wide.u32 	%rd7, %r4, 4;
	add.s64 	%rd8, %rd6, %rd7;
	ld.global.u32 	%r5, [%rd8];
	add.s64 	%rd9, %rd5, %rd7;
	ld.global.u32 	%r6, [%rd9];
	mul.lo.s32 	%r7, %r6, %r5;
	add.s64 	%rd10, %rd4, %rd7;
	st.global.u32 	[%rd10], %r7;
	ret;

}
	// .globl	_Z3modPjS_S_
.visible .entry _Z3modPjS_S_(
	.param .u64 .ptr .align 1 _Z3modPjS_S__param_0,
	.param .u64 .ptr .align 1 _Z3modPjS_S__param_1,
	.param .u64 .ptr .align 1 _Z3modPjS_S__param_2
)
{
	.reg .b32 	%r<8>;
	.reg .b64 	%rd<11>;

	ld.param.u64 	%rd1, [_Z3modPjS_S__param_0];
	ld.param.u64 	%rd2, [_Z3modPjS_S__param_1];
	ld.param.u64 	%rd3, [_Z3modPjS_S__param_2];
	cvta.to.global.u64 	%rd4, %rd1;
	cvta.to.global.u64 	%rd5, %rd3;
	cvta.to.global.u64 	%rd6, %rd2;
	mov.u32 	%r1, %ctaid.x;
	mov.u32 	%r2, %ntid.x;
	mov.u32 	%r3, %tid.x;
	mad.lo.s32 	%r4, %r1, %r2, %r3;
	mul.wide.u32 	%rd7, %r4, 4;
	add.s64 	%rd8, %rd6, %rd7;
	ld.global.u32 	%r5, [%rd8];
	add.s64 	%rd9, %rd5, %rd7;
	ld.global.u32 	%r6, [%rd9];
	rem.u32 	%r7, %r5, %r6;
	add.s64 	%rd10, %rd4, %rd7;
	st.global.u32 	[%rd10], %r7;
	ret;

}


// ===== COMPILED SASS (sm_100) =====

	.target	sm_100

	.elftype	@"ET_EXEC"


//--------------------- .note.nv.tkinfo           --------------------------
	.section	.note.nv.tkinfo,"",@"SHT_NOTE"
	.sectionflags	@"SHF_NOTE_NV_TKINFO"
	.tkinfo
        /*0018*/ 	.word	0x00000002
        /*0030*/ 	.string	""
        /*0030*/ 	.string	"ptxas"
        /*0030*/ 	.string	"Cuda compilation tools, release 13.0, V13.0.88"
        /*0030*/ 	.string	"Build cuda_13.0.r13.0/compiler.36424714_0"
        /*0030*/ 	.string	"-arch sm_100 -m 64 "



//--------------------- .note.nv.cuinfo           --------------------------
	.section	.note.nv.cuinfo,"",@"SHT_NOTE"
	.sectionflags	@"SHF_NOTE_NV_CUINFO"
        /*0018*/ 	.short	0x0002
        /*001a*/ 	.short	0x0064
        /*001c*/ 	.short	0x0082
	.zero		2


//--------------------- .nv.info                  --------------------------
	.section	.nv.info,"",@"SHT_CUDA_INFO"
	.align	4


	//----- nvinfo : EIATTR_REGCOUNT
	.align		4
        /*0000*/ 	.byte	0x04, 0x2f
        /*0002*/ 	.short	(.L_10 - .L_9)
	.align		4
.L_9:
        /*0004*/ 	.word	index@(_Z11initRandomsjP17curandStateXORWOW)
        /*0008*/ 	.word	0x00000020


	//----- nvinfo : EIATTR_FRAME_SIZE
	.align		4
.L_10:
        /*000c*/ 	.byte	0x04, 0x11
        /*000e*/ 	.short	(.L_12 - .L_11)
	.align		4
.L_11:
        /*0010*/ 	.word	index@(_Z11initRandomsjP17curandStateXORWOW)
        /*0014*/ 	.word	0x00000000


	//----- nvinfo : EIATTR_REGCOUNT
	.align		4
.L_12:
        /*0018*/ 	.byte	0x04, 0x2f
        /*001a*/ 	.short	(.L_14 - .L_13)
	.align		4
.L_13:
        /*001c*/ 	.word	index@(_Z7randomsP17curandStateXORWOWPj)
        /*0020*/ 	.word	0x00000012


	//----- nvinfo : EIATTR_FRAME_SIZE
	.align		4
.L_14:
        /*0024*/ 	.byte	0x04, 0x11
        /*0026*/ 	.short	(.L_16 - .L_15)
	.align		4
.L_15:
        /*0028*/ 	.word	index@(_Z7randomsP17curandStateXORWOWPj)
        /*002c*/ 	.word	0x00000000


	//----- nvinfo : EIATTR_REGCOUNT
	.align		4
.L_16:
        /*0030*/ 	.byte	0x04, 0x2f
        /*0032*/ 	.short	(.L_18 - .L_17)
	.align		4
.L_17:
        /*0034*/ 	.word	index@(_Z8sequencePj)
        /*0038*/ 	.word	0x00000008


	//----- nvinfo : EIATTR_FRAME_SIZE
	.align		4
.L_18:
        /*003c*/ 	.byte	0x04, 0x11
        /*003e*/ 	.short	(.L_20 - .L_19)
	.align		4
.L_19:
        /*0040*/ 	.word	index@(_Z8sequencePj)
        /*0044*/ 	.word	0x00000000


	//----- nvinfo : EIATTR_REGCOUNT
	.align		4
.L_20:
        /*0048*/ 	.byte	0x04, 0x2f
        /*004a*/ 	.short	(.L_22 - .L_21)
	.align		4
.L_21:
        /*004c*/ 	.word	index@(_Z3addPjS_S_)
        /*0050*/ 	.word	0x0000000c


	//----- nvinfo : EIATTR_FRAME_SIZE
	.align		4
.L_22:
        /*0054*/ 	.byte	0x04, 0x11
        /*0056*/ 	.short	(.L_24 - .L_23)
	.align		4
.L_23:
        /*0058*/ 	.word	index@(_Z3addPjS_S_)
        /*005c*/ 	.word	0x00000000


	//----- nvinfo : EIATTR_REGCOUNT
	.align		4
.L_24:
        /*0060*/ 	.byte	0x04, 0x2f
        /*0062*/ 	.short	(.L_26 - .L_25)
	.align		4
.L_25:
        /*0064*/ 	.word	index@(_Z8subtractPjS_S_)
        /*0068*/ 	.word	0x0000000c


	//----- nvinfo : EIATTR_FRAME_SIZE
	.align		4
.L_26:
        /*006c*/ 	.byte	0x04, 0x11
        /*006e*/ 	.short	(.L_28 - .L_27)
	.align		4
.L_27:
        /*0070*/ 	.word	index@(_Z8subtractPjS_S_)
        /*0074*/ 	.word	0x00000000


	//----- nvinfo : EIATTR_REGCOUNT
	.align		4
.L_28:
        /*0078*/ 	.byte	0x04, 0x2f
        /*007a*/ 	.short	(.L_30 - .L_29)
	.align		4
.L_29:
        /*007c*/ 	.word	index@(_Z4multPjS_S_)
        /*0080*/ 	.word	0x0000000c


	//----- nvinfo : EIATTR_FRAME_SIZE
	.align		4
.L_30:
        /*0084*/ 	.byte	0x04, 0x11
        /*0086*/ 	.short	(.L_32 - .L_31)
	.align		4
.L_31:
        /*0088*/ 	.word	index@(_Z4multPjS_S_)
        /*008c*/ 	.word	0x00000000


	//----- nvinfo : EIATTR_REGCOUNT
	.align		4
.L_32:
        /*0090*/ 	.byte	0x04, 0x2f
        /*0092*/ 	.short	(.L_34 - .L_33)
	.align		4
.L_33:
        /*0094*/ 	.word	index@(_Z3modPjS_S_)
        /*0098*/ 	.word	0x0000000e


	//----- nvinfo : EIATTR_FRAME_SIZE
	.align		4
.L_34:
        /*009c*/ 	.byte	0x04, 0x11
        /*009e*/ 	.short	(.L_36 - .L_35)
	.align		4
.L_35:
        /*00a0*/ 	.word	index@(_Z3modPjS_S_)
        /*00a4*/ 	.word	0x00000000


	//----- nvinfo : EIATTR_MIN_STACK_SIZE
	.align		4
.L_36:
        /*00a8*/ 	.byte	0x04, 0x12
        /*00aa*/ 	.short	(.L_38 - .L_37)
	.align		4
.L_37:
        /*00ac*/ 	.word	index@(_Z3modPjS_S_)
        /*00b0*/ 	.word	0x00000000


	//----- nvinfo : EIATTR_MIN_STACK_SIZE
	.align		4
.L_38:
        /*00b4*/ 	.byte	0x04, 0x12
        /*00b6*/ 	.short	(.L_40 - .L_39)
	.align		4
.L_39:
        /*00b8*/ 	.word	index@(_Z4multPjS_S_)
        /*00bc*/ 	.word	0x00000000


	//----- nvinfo : EIATTR_MIN_STACK_SIZE
	.align		4
.L_40:
        /*00c0*/ 	.byte	0x04, 0x12
        /*00c2*/ 	.short	(.L_42 - .L_41)
	.align		4
.L_41:
        /*00c4*/ 	.word	index@(_Z8subtractPjS_S_)
        /*00c8*/ 	.word	0x00000000


	//----- nvinfo : EIATTR_MIN_STACK_SIZE
	.align		4
.L_42:
        /*00cc*/ 	.byte	0x04, 0x12
        /*00ce*/ 	.short	(.L_44 - .L_43)
	.align		4
.L_43:
        /*00d0*/ 	.word	index@(_Z3addPjS_S_)
        /*00d4*/ 	.word	0x00000000


	//----- nvinfo : EIATTR_MIN_STACK_SIZE
	.align		4
.L_44:
        /*00d8*/ 	.byte	0x04, 0x12
        /*00da*/ 	.short	(.L_46 - .L_45)
	.align		4
.L_45:
        /*00dc*/ 	.word	index@(_Z8sequencePj)
        /*00e0*/ 	.word	0x00000000


	//----- nvinfo : EIATTR_MIN_STACK_SIZE
	.align		4
.L_46:
        /*00e4*/ 	.byte	0x04, 0x12
        /*00e6*/ 	.short	(.L_48 - .L_47)
	.align		4
.L_47:
        /*00e8*/ 	.word	index@(_Z7randomsP17curandStateXORWOWPj)
        /*00ec*/ 	.word	0x00000000


	//----- nvinfo : EIATTR_MIN_STACK_SIZE
	.align		4
.L_48:
        /*00f0*/ 	.byte	0x04, 0x12
        /*00f2*/ 	.short	(.L_50 - .L_49)
	.align		4
.L_49:
        /*00f4*/ 	.word	index@(_Z11initRandomsjP17curandStateXORWOW)
        /*00f8*/ 	.word	0x00000000
.L_50:


//--------------------- .nv.compat                --------------------------
	.section	.nv.compat,"",@"SHT_CUDA_COMPAT_INFO"
	.align	4
        /*0000*/ 	.byte	0x02, 0x09, 0x00, 0x00, 0x02, 0x02, 0x01, 0x00, 0x02, 0x05, 0x05, 0x00, 0x03, 0x07, 0x01, 0x01
        /*0010*/ 	.byte	0x02, 0x03, 0x00, 0x00, 0x02, 0x06, 0x01, 0x00, 0x04, 0x0b, 0x08, 0x00, 0x09, 0x00, 0x00, 0x00
        /*0020*/ 	.byte	0x00, 0x00, 0x00, 0x00


//--------------------- .nv.info._Z3modPjS_S_     --------------------------
	.section	.nv.info._Z3modPjS_S_,"",@"SHT_CUDA_INFO"
	.sectionflags	@""
	.align	4


	//----- nvinfo : EIATTR_CUDA_API_VERSION
	.align		4
        /*0000*/ 	.byte	0x04, 0x37
        /*0002*/ 	.short	(.L_52 - .L_51)
.L_51:
        /*0004*/ 	.word	0x00000082


	//----- nvinfo : EIATTR_KPARAM_INFO
	.align		4
.L_52:
        /*0008*/ 	.byte	0x04, 0x17
        /*000a*/ 	.short	(.L_54 - .L_53)
.L_53:
        /*000c*/ 	.word	0x00000000
        /*0010*/ 	.short	0x0002
        /*0012*/ 	.short	0x0010
        /*0014*/ 	.byte	0x00, 0xf5, 0x21, 0x00


	//----- nvinfo : EIATTR_KPARAM_INFO
	.align		4
.L_54:
        /*0018*/ 	.byte	0x04, 0x17
        /*001a*/ 	.short	(.L_56 - .L_55)
.L_55:
        /*001c*/ 	.word	0x00000000
        /*0020*/ 	.short	0x0001
        /*0022*/ 	.short	0x0008
        /*0024*/ 	.byte	0x00, 0xf5, 0x21, 0x00


	//----- nvinfo : EIATTR_KPARAM_INFO
	.align		4
.L_56:
        /*0028*/ 	.byte	0x04, 0x17
        /*002a*/ 	.short	(.L_58 - .L_57)
.L_57:
        /*002c*/ 	.word	0x00000000
        /*0030*/ 	.short	0x0000
        /*0032*/ 	.short	0x0000
        /*0034*/ 	.byte	0x00, 0xf5, 0x21, 0x00


	//----- nvinfo : EIATTR_SPARSE_MMA_MASK
	.align		4
.L_58:
        /*0038*/ 	.byte	0x03, 0x50
        /*003a*/ 	.short	0x0000


	//----- nvinfo : EIATTR_MAXREG_COUNT
	.align		4
        /*003c*/ 	.byte	0x03, 0x1b
        /*003e*/ 	.short	0x00ff


	//----- nvinfo : EIATTR_MERCURY_ISA_VERSION
	.align		4
        /*0040*/ 	.byte	0x03, 0x5f
        /*0042*/ 	.short	0x0101


	//----- nvinfo : EIATTR_VRC_CTA_INIT_COUNT
	.align		4
        /*0044*/ 	.byte	0x02, 0x4a
	.zero		1
	.zero		1


	//----- nvinfo : EIATTR_EXIT_INSTR_OFFSETS
	.align		4
        /*0048*/ 	.byte	0x04, 0x1c
        /*004a*/ 	.short	(.L_60 - .L_59)


	//   ....[0]....
.L_59:
        /*004c*/ 	.word	0x00000200


	//----- nvinfo : EIATTR_CBANK_PARAM_SIZE
	.align		4
.L_60:
        /*0050*/ 	.byte	0x03, 0x19
        /*0052*/ 	.short	0x0018


	//----- nvinfo : EIATTR_PARAM_CBANK
	.align		4
        /*0054*/ 	.byte	0x04, 0x0a
        /*0056*/ 	.short	(.L_62 - .L_61)
	.align		4
.L_61:
        /*0058*/ 	.word	index@(.nv.constant0._Z3modPjS_S_)
        /*005c*/ 	.short	0x0380
        /*005e*/ 	.short	0x0018


	//----- nvinfo : EIATTR_SW_WAR
	.align		4
.L_62:
        /*0060*/ 	.byte	0x04, 0x36
        /*0062*/ 	.short	(.L_64 - .L_63)
.L_63:
        /*0064*/ 	.word	0x00000008
.L_64:


//--------------------- .nv.info._Z4multPjS_S_    --------------------------
	.section	.nv.info._Z4multPjS_S_,"",@"SHT_CUDA_INFO"
	.sectionflags	@""
	.align	4


	//----- nvinfo : EIATTR_CUDA_API_VERSION
	.align		4
        /*0000*/ 	.byte	0x04, 0x37
        /*0002*/ 	.short	(.L_66 - .L_65)
.L_65:
        /*0004*/ 	.word	0x00000082


	//----- nvinfo : EIATTR_KPARAM_INFO
	.align		4
.L_66:
        /*0008*/ 	.byte	0x04, 0x17
        /*000a*/ 	.short	(.L_68 - .L_67)
.L_67:
        /*000c*/ 	.word	0x00000000
        /*0010*/ 	.short	0x0002
        /*0012*/ 	.short	0x0010
        /*0014*/ 	.byte	0x00, 0xf5, 0x21, 0x00


	//----- nvinfo : EIATTR_KPARAM_INFO
	.align		4
.L_68:
        /*0018*/ 	.byte	0x04, 0x17
        /*001a*/ 	.short	(.L_70 - .L_69)
.L_69:
        /*001c*/ 	.word	0x00000000
        /*0020*/ 	.short	0x0001
        /*0022*/ 	.short	0x0008
        /*0024*/ 	.byte	0x00, 0xf5, 0x21, 0x00


	//----- nvinfo : EIATTR_KPARAM_INFO
	.align		4
.L_70:
        /*0028*/ 	.byte	0x04, 0x17
        /*002a*/ 	.short	(.L_72 - .L_71)
.L_71:
        /*002c*/ 	.word	0x00000000
        /*0030*/ 	.short	0x0000
        /*0032*/ 	.short	0x0000
        /*0034*/ 	.byte	0x00, 0xf5, 0x21, 0x00


	//----- nvinfo : EIATTR_SPARSE_MMA_MASK
	.align		4
.L_72:
        /*0038*/ 	.byte	0x03, 0x50
        /*003a*/ 	.short	0x0000


	//----- nvinfo : EIATTR_MAXREG_COUNT
	.align		4
        /*003c*/ 	.byte	0x03, 0x1b
        /*003e*/ 	.short	0x00ff


	//----- nvinfo : EIATTR_MERCURY_ISA_VERSION
	.align		4
        /*0040*/ 	.byte	0x03, 0x5f
        /*0042*/ 	.short	0x0101


	//----- nvinfo : EIATTR_VRC_CTA_INIT_COUNT
	.align		4
        /*0044*/ 	.byte	0x02, 0x4a
	.zero		1
	.zero		1


	//----- nvinfo : EIATTR_EXIT_INSTR_OFFSETS
	.align		4
        /*0048*/ 	.byte	0x04, 0x1c
        /*004a*/ 	.short	(.L_74 - .L_73)


	//   ....[0]....
.L_73:
        /*004c*/ 	.word	0x00000100


	//----- nvinfo : EIATTR_CBANK_PARAM_SIZE
	.align		4
.L_74:
        /*0050*/ 	.byte	0x03, 0x19
        /*0052*/ 	.short	0x0018


	//----- nvinfo : EIATTR_PARAM_CBANK
	.align		4
        /*0054*/ 	.byte	0x04, 0x0a
        /*0056*/ 	.short	(.L_76 - .L_75)
	.align		4
.L_75:
        /*0058*/ 	.word	index@(.nv.constant0._Z4multPjS_S_)
        /*005c*/ 	.short	0x0380
        /*005e*/ 	.short	0x0018


	//----- nvinfo : EIATTR_SW_WAR
	.align		4
.L_76:
        /*0060*/ 	.byte	0x04, 0x36
        /*0062*/ 	.short	(.L_78 - .L_77)
.L_77:
        /*0064*/ 	.word	0x00000008
.L_78:


//--------------------- .nv.info._Z8subtractPjS_S_ --------------------------
	.section	.nv.info._Z8subtractPjS_S_,"",@"SHT_CUDA_INFO"
	.sectionflags	@""
	.align	4


	//----- nvinfo : EIATTR_CUDA_API_VERSION
	.align		4
        /*0000*/ 	.byte	0x04, 0x37
        /*0002*/ 	.short	(.L_80 - .L_79)
.L_79:
        /*0004*/ 	.word	0x00000082


	//----- nvinfo : EIATTR_KPARAM_INFO
	.align		4
.L_80:
        /*0008*/ 	.byte	0x04, 0x17
        /*000a*/ 	.short	(.L_82 - .L_81)
.L_81:
        /*000c*/ 	.word	0x00000000
        /*0010*/ 	.short	0x0002
        /*0012*/ 	.short	0x0010
        /*0014*/ 	.byte	0x00, 0xf5, 0x21, 0x00


	//----- nvinfo : EIATTR_KPARAM_INFO
	.align		4
.L_82:
        /*0018*/ 	.byte	0x04, 0x17
        /*001a*/ 	.short	(.L_84 - .L_83)
.L_83:
        /*001c*/ 	.word	0x00000000
        /*0020*/ 	.short	0x0001
        /*0022*/ 	.short	0x0008
        /*0024*/ 	.byte	0x00, 0xf5, 0x21, 0x00


	//----- nvinfo : EIATTR_KPARAM_INFO
	.align		4
.L_84:
        /*0028*/ 	.byte	0x04, 0x17
        /*002a*/ 	.short	(.L_86 - .L_85)
.L_85:
        /*002c*/ 	.word	0x00000000
        /*0030*/ 	.short	0x0000
        /*0032*/ 	.short	0x0000
        /*0034*/ 	.byte	0x00, 0xf5, 0x21, 0x00


	//----- nvinfo : EIATTR_SPARSE_MMA_MASK
	.align		4
.L_86:
        /*0038*/ 	.byte	0x03, 0x50
        /*003a*/ 	.short	0x0000


	//----- nvinfo : EIATTR_MAXREG_COUNT
	.align		4
        /*003c*/ 	.byte	0x03, 0x1b
        /*003e*/ 	.short	0x00ff


	//----- nvinfo : EIATTR_MERCURY_ISA_VERSION
	.align		4
        /*0040*/ 	.byte	0x03, 0x5f
        /*0042*/ 	.short	0x0101


	//----- nvinfo : EIATTR_VRC_CTA_INIT_COUNT
	.align		4
        /*0044*/ 	.byte	0x02, 0x4a
	.zero		1
	.zero		1


	//----- nvinfo : EIATTR_EXIT_INSTR_OFFSETS
	.align		4
        /*0048*/ 	.byte	0x04, 0x1c
        /*004a*/ 	.short	(.L_88 - .L_87)


	//   ....[0]....
.L_87:
        /*004c*/ 	.word	0x00000100


	//----- nvinfo : EIATTR_CBANK_PARAM_SIZE
	.align		4
.L_88:
        /*0050*/ 	.byte	0x03, 0x19
        /*0052*/ 	.short	0x0018


	//----- nvinfo : EIATTR_PARAM_CBANK
	.align		4
        /*0054*/ 	.byte	0x04, 0x0a
        /*0056*/ 	.short	(.L_90 - .L_89)
	.align		4
.L_89:
        /*0058*/ 	.word	index@(.nv.constant0._Z8subtractPjS_S_)
        /*005c*/ 	.short	0x0380
        /*005e*/ 	.short	0x0018


	//----- nvinfo : EIATTR_SW_WAR
	.align		4
.L_90:
        /*0060*/ 	.byte	0x04, 0x36
        /*0062*/ 	.short	(.L_92 - .L_91)
.L_91:
        /*0064*/ 	.word	0x00000008
.L_92:


//--------------------- .nv.info._Z3addPjS_S_     --------------------------
	.section	.nv.info._Z3addPjS_S_,"",@"SHT_CUDA_INFO"
	.sectionflags	@""
	.align	4


	//----- nvinfo : EIATTR_CUDA_API_VERSION
	.align		4
        /*0000*/ 	.byte	0x04, 0x37
        /*0002*/ 	.short	(.L_94 - .L_93)
.L_93:
        /*0004*/ 	.word	0x00000082


	//----- nvinfo : EIATTR_KPARAM_INFO
	.align		4
.L_94:
        /*0008*/ 	.byte	0x04, 0x17
        /*000a*/ 	.short	(.L_96 - .L_95)
.L_95:
        /*000c*/ 	.word	0x00000000
        /*0010*/ 	.short	0x0002
        /*0012*/ 	.short	0x0010
        /*0014*/ 	.byte	0x00, 0xf5, 0x21, 0x00


	//----- nvinfo : EIATTR_KPARAM_INFO
	.align		4
.L_96:
        /*0018*/ 	.byte	0x04, 0x17
        /*001a*/ 	.short	(.L_98 - .L_97)
.L_97:
        /*001c*/ 	.word	0x00000000
        /*0020*/ 	.short	0x0001
        /*0022*/ 	.short	0x0008
        /*0024*/ 	.byte	0x00, 0xf5, 0x21, 0x00


	//----- nvinfo : EIATTR_KPARAM_INFO
	.align		4
.L_98:
        /*0028*/ 	.byte	0x04, 0x17
        /*002a*/ 	.short	(.L_100 - .L_99)
.L_99:
        /*002c*/ 	.word	0x00000000
        /*0030*/ 	.short	0x0000
        /*0032*/ 	.short	0x0000
        /*0034*/ 	.byte	0x00, 0xf5, 0x21, 0x00


	//----- nvinfo : EIATTR_SPARSE_MMA_MASK
	.align		4
.L_100:
        /*0038*/ 	.byte	0x03, 0x50
        /*003a*/ 	.short	0x0000


	//----- nvinfo : EIATTR_MAXREG_COUNT
	.align		4
        /*003c*/ 	.byte	0x03, 0x1b
        /*003e*/ 	.short	0x00ff


	//----- nvinfo : EIATTR_MERCURY_ISA_VERSION
	.align		4
        /*0040*/ 	.byte	0x03, 0x5f
        /*0042*/ 	.short	0x0101


	//----- nvinfo : EIATTR_VRC_CTA_INIT_COUNT
	.align		4
        /*0044*/ 	.byte	0x02, 0x4a
	.zero		1
	.zero		1


	//----- nvinfo : EIATTR_EXIT_INSTR_OFFSETS
	.align		4
        /*0048*/ 	.byte	0x04, 0x1c
        /*004a*/ 	.short	(.L_102 - .L_101)


	//   ....[0]....
.L_101:
        /*004c*/ 	.word	0x00000100


	//----- nvinfo : EIATTR_CBANK_PARAM_SIZE
	.align		4
.L_102:
        /*0050*/ 	.byte	0x03, 0x19
        /*0052*/ 	.short	0x0018


	//----- nvinfo : EIATTR_PARAM_CBANK
	.align		4
        /*0054*/ 	.byte	0x04, 0x0a
        /*0056*/ 	.short	(.L_104 - .L_103)
	.align		4
.L_103:
        /*0058*/ 	.word	index@(.nv.constant0._Z3addPjS_S_)
        /*005c*/ 	.short	0x0380
        /*005e*/ 	.short	0x0018


	//----- nvinfo : EIATTR_SW_WAR
	.align		4
.L_104:
        /*0060*/ 	.byte	0x04, 0x36
        /*0062*/ 	.short	(.L_106 - .L_105)
.L_105:
        /*0064*/ 	.word	0x00000008
.L_106:


//--------------------- .nv.info._Z8sequencePj    --------------------------
	.section	.nv.info._Z8sequencePj,"",@"SHT_CUDA_INFO"
	.sectionflags	@""
	.align	4


	//----- nvinfo : EIATTR_CUDA_API_VERSION
	.align		4
        /*0000*/ 	.byte	0x04, 0x37
        /*0002*/ 	.short	(.L_108 - .L_107)
.L_107:
        /*0004*/ 	.word	0x00000082


	//----- nvinfo : EIATTR_KPARAM_INFO
	.align		4
.L_108:
        /*0008*/ 	.byte	0x04, 0x17
        /*000a*/ 	.short	(.L_110 - .L_109)
.L_109:
        /*000c*/ 	.word	0x00000000
        /*0010*/ 	.short	0x0000
        /*0012*/ 	.short	0x0000
        /*0014*/ 	.byte	0x00, 0xf5, 0x21, 0x00


	//----- nvinfo : EIATTR_SPARSE_MMA_MASK
	.align		4
.L_110:
        /*0018*/ 	.byte	0x03, 0x50
        /*001a*/ 	.short	0x0000


	//----- nvinfo : EIATTR_MAXREG_COUNT
	.align		4
        /*001c*/ 	.byte	0x03, 0x1b
        /*001e*/ 	.short	0x00ff


	//----- nvinfo : EIATTR_MERCURY_ISA_VERSION
	.align		4
        /*0020*/ 	.byte	0x03, 0x5f
        /*0022*/ 	.short	0x0101


	//----- nvinfo : EIATTR_VRC_CTA_INIT_COUNT
	.align		4
        /*0024*/ 	.byte	0x02, 0x4a
	.zero		1
	.zero		1


	//----- nvinfo : EIATTR_EXIT_INSTR_OFFSETS
	.align		4
        /*0028*/ 	.byte	0x04, 0x1c
        /*002a*/ 	.short	(.L_112 - .L_111)


	//   ....[0]....
.L_111:
        /*002c*/ 	.word	0x00000090


	//----- nvinfo : EIATTR_CBANK_PARAM_SIZE
	.align		4
.L_112:
        /*0030*/ 	.byte	0x03, 0x19
        /*0032*/ 	.short	0x0008


	//----- nvinfo : EIATTR_PARAM_CBANK
	.align		4
        /*0034*/ 	.byte	0x04, 0x0a
        /*0036*/ 	.short	(.L_114 - .L_113)
	.align		4
.L_113:
        /*0038*/ 	.word	index@(.nv.constant0._Z8sequencePj)
        /*003c*/ 	.short	0x0380
        /*003e*/ 	.short	0x0008


	//----- nvinfo : EIATTR_SW_WAR
	.align		4
.L_114:
        /*0040*/ 	.byte	0x04, 0x36
        /*0042*/ 	.short	(.L_116 - .L_115)
.L_115:
        /*0044*/ 	.word	0x00000008
.L_116:


//--------------------- .nv.info._Z7randomsP17curandStateXORWOWPj --------------------------
	.section	.nv.info._Z7randomsP17curandStateXORWOWPj,"",@"SHT_CUDA_INFO"
	.sectionflags	@""
	.align	4


	//----- nvinfo : EIATTR_CUDA_API_VERSION
	.align		4
        /*0000*/ 	.byte	0x04, 0x37
        /*0002*/ 	.short	(.L_118 - .L_117)
.L_117:
        /*0004*/ 	.word	0x00000082


	//----- nvinfo : EIATTR_KPARAM_INFO
	.align		4
.L_118:
        /*0008*/ 	.byte	0x04, 0x17
        /*000a*/ 	.short	(.L_120 - .L_119)
.L_119:
        /*000c*/ 	.word	0x00000000
        /*0010*/ 	.short	0x0001
        /*0012*/ 	.short	0x0008
        /*0014*/ 	.byte	0x00, 0xf5, 0x21, 0x00


	//----- nvinfo : EIATTR_KPARAM_INFO
	.align		4
.L_120:
        /*0018*/ 	.byte	0x04, 0x17
        /*001a*/ 	.short	(.L_122 - .L_121)
.L_121:
        /*001c*/ 	.word	0x00000000
        /*0020*/ 	.short	0x0000
        /*0022*/ 	.short	0x0000
        /*0024*/ 	.byte	0x00, 0xf5, 0x21, 0x00


	//----- nvinfo : EIATTR_SPARSE_MMA_MASK
	.align		4
.L_122:
        /*0028*/ 	.byte	0x03, 0x50
        /*002a*/ 	.short	0x0000


	//----- nvinfo : EIATTR_MAXREG_COUNT
	.align		4
        /*002c*/ 	.byte	0x03, 0x1b
        /*002e*/ 	.short	0x00ff


	//----- nvinfo : EIATTR_MERCURY_ISA_VERSION
	.align		4
        /*0030*/ 	.byte	0x03, 0x5f
        /*0032*/ 	.short	0x0101


	//----- nvinfo : EIATTR_VRC_CTA_INIT_COUNT
	.align		4
        /*0034*/ 	.byte	0x02, 0x4a
	.zero		1
	.zero		1


	//----- nvinfo : EIATTR_EXIT_INSTR_OFFSETS
	.align		4
        /*0038*/ 	.byte	0x04, 0x1c
        /*003a*/ 	.short	(.L_124 - .L_123)


	//   ....[0]....
.L_123:
        /*003c*/ 	.word	0x000001b0


	//----- nvinfo : EIATTR_CBANK_PARAM_SIZE
	.align		4
.L_124:
        /*0040*/ 	.byte	0x03, 0x19
        /*0042*/ 	.short	0x0010


	//----- nvinfo : EIATTR_PARAM_CBANK
	.align		4
        /*0044*/ 	.byte	0x04, 0x0a
        /*0046*/ 	.short	(.L_126 - .L_125)
	.align		4
.L_125:
        /*0048*/ 	.word	index@(.nv.constant0._Z7randomsP17curandStateXORWOWPj)
        /*004c*/ 	.short	0x0380
        /*004e*/ 	.short	0x0010


	//----- nvinfo : EIATTR_SW_WAR
	.align		4
.L_126:
        /*0050*/ 	.byte	0x04, 0x36
        /*0052*/ 	.short	(.L_128 - .L_127)
.L_127:
        /*0054*/ 	.word	0x00000008
.L_128:


//--------------------- .nv.info._Z11initRandomsjP17curandStateXORWOW --------------------------
	.section	.nv.info._Z11initRandomsjP17curandStateXORWOW,"",@"SHT_CUDA_INFO"
	.sectionflags	@""
	.align	4


	//----- nvinfo : EIATTR_CUDA_API_VERSION
	.align		4
        /*0000*/ 	.byte	0x04, 0x37
        /*0002*/ 	.short	(.L_130 - .L_129)
.L_129:
        /*0004*/ 	.word	0x00000082


	//----- nvinfo : EIATTR_KPARAM_INFO
	.align		4
.L_130:
        /*0008*/ 	.byte	0x04, 0x17
        /*000a*/ 	.short	(.L_132 - .L_131)
.L_131:
        /*000c*/ 	.word	0x00000000
        /*0010*/ 	.short	0x0001
        /*0012*/ 	.short	0x0008
        /*0014*/ 	.byte	0x00, 0xf5, 0x21, 0x00


	//----- nvinfo : EIATTR_KPARAM_INFO
	.align		4
.L_132:
        /*0018*/ 	.byte	0x04, 0x17
        /*001a*/ 	.short	(.L_134 - .L_133)
.L_133:
        /*001c*/ 	.word	0x00000000
        /*0020*/ 	.short	0x0000
        /*0022*/ 	.short	0x0000
        /*0024*/ 	.byte	0x00, 0xf0, 0x11, 0x00


	//----- nvinfo : EIATTR_SPARSE_MMA_MASK
	.align		4
.L_134:
        /*0028*/ 	.byte	0x03, 0x50
        /*002a*/ 	.short	0x0000


	//----- nvinfo : EIATTR_MAXREG_COUNT
	.align		4
        /*002c*/ 	.byte	0x03, 0x1b
        /*002e*/ 	.short	0x00ff


	//----- nvinfo : EIATTR_MERCURY_ISA_VERSION
	.align		4
        /*0030*/ 	.byte	0x03, 0x5f
        /*0032*/ 	.short	0x0101


	//----- nvinfo : EIATTR_VRC_CTA_INIT_COUNT
	.align		4
        /*0034*/ 	.byte	0x02, 0x4a
	.zero		1
	.zero		1


	//----- nvinfo : EIATTR_EXIT_INSTR_OFFSETS
	.align		4
        /*0038*/ 	.byte	0x04, 0x1c
        /*003a*/ 	.short	(.L_136 - .L_135)


	//   ....[0]....
.L_135:
        /*003c*/ 	.word	0x00000ea0


	//----- nvinfo : EIATTR_CBANK_PARAM_SIZE
	.align		4
.L_136:
        /*0040*/ 	.byte	0x03, 0x19
        /*0042*/ 	.short	0x0010


	//----- nvinfo : EIATTR_PARAM_CBANK
	.align		4
        /*0044*/ 	.byte	0x04, 0x0a
        /*0046*/ 	.short	(.L_138 - .L_137)
	.align		4
.L_137:
        /*0048*/ 	.word	index@(.nv.constant0._Z11initRandomsjP17curandStateXORWOW)
        /*004c*/ 	.short	0x0380
        /*004e*/ 	.short	0x0010


	//----- nvinfo : EIATTR_SW_WAR
	.align		4
.L_138:
        /*0050*/ 	.byte	0x04, 0x36
        /*0052*/ 	.short	(.L_140 - .L_139)
.L_139:
        /*0054*/ 	.word	0x00000008
.L_140:


//--------------------- .nv.callgraph             --------------------------
	.section	.nv.callgraph,"",@"SHT_CUDA_CALLGRAPH"
	.align	4
	.sectionentsize	8
	.align		4
        /*0000*/ 	.word	0x00000000
	.align		4
        /*0004*/ 	.word	0xffffffff
	.align		4
        /*0008*/ 	.word	0x00000000
	.align		4
        /*000c*/ 	.word	0xfffffffe
	.align		4
        /*0010*/ 	.word	0x00000000
	.align		4
        /*0014*/ 	.word	0xfffffffd
	.align		4
        /*0018*/ 	.word	0x00000000
	.align		4
        /*001c*/ 	.word	0xfffffffc


//--------------------- .nv.constant4             --------------------------
	.section	.nv.constant4,"a",@progbits
	.align	8
	.align		8
.nv.constant4:
        /*0000*/ 	.dword	precalc_xorwow_matrix
	.align		8
        /*0008*/ 	.dword	precalc_xorwow_offset_matrix
	.align		8
        /*0010*/ 	.dword	mrg32k3aM1
	.align		8
        /*0018*/ 	.dword	mrg32k3aM2
	.align		8
        /*0020*/ 	.dword	mrg32k3aM1SubSeq
	.align		8
        /*0028*/ 	.dword	mrg32k3aM2SubSeq
	.align		8
        /*0030*/ 	.dword	mrg32k3aM1Seq
	.align		8
        /*0038*/ 	.dword	mrg32k3aM2Seq


//--------------------- .nv.constant3             --------------------------
	.section	.nv.constant3,"a",@progbits
	.align	8
.nv.constant3:
	.type		__cr_lgamma_table,@object
	.size		__cr_lgamma_table,(.L_8 - __cr_lgamma_table)
__cr_lgamma_table:
        /*0000*/ 	.byte	0x00, 0x00, 0x00, 0x00, 0x00, 0x00, 0x00, 0x00, 0x00, 0x00, 0x00, 0x00, 0x00, 0x00, 0x00, 0x00
        /*0010*/ 	.byte	0xef, 0x39, 0xfa, 0xfe, 0x42, 0x2e, 0xe6, 0x3f, 0x02, 0x20, 0x2a, 0xfa, 0x0b, 0xab, 0xfc, 0x3f
        /*0020*/ 	.byte	0xf9, 0x2c, 0x92, 0x7c, 0xa7, 0x6c, 0x09, 0x40, 0xc9, 0x79, 0x44, 0x3c, 0x64, 0x26, 0x13, 0x40
        /*0030*/ 	.byte	0xca, 0x01, 0xcf, 0x3a, 0x27, 0x51, 0x1a, 0x40, 0x30, 0xcc, 0x2d, 0xf3, 0xe1, 0x0c, 0x21, 0x40
        /*0040*/ 	.byte	0x0d, 0xb7, 0xfc, 0x82, 0x8e, 0x35, 0x25, 0x40
.L_8:


//--------------------- .text._Z3modPjS_S_        --------------------------
	.section	.text._Z3modPjS_S_,"ax",@progbits
	.align	128
        .global         _Z3modPjS_S_
        .type           _Z3modPjS_S_,@function
        .size           _Z3modPjS_S_,(.L_x_13 - _Z3modPjS_S_)
        .other          _Z3modPjS_S_,@"STO_CUDA_ENTRY STV_DEFAULT"
_Z3modPjS_S_:
.text._Z3modPjS_S_:
[----:B------:R-:W-:Y:S01]  /*0000*/  LDC R1, c[0x0][0x37c] ;  /* 0x0000df00ff017b82 */ /* 0x000fe20000000800 */
[----:B------:R-:W0:Y:S07]  /*0010*/  S2R R0, SR_TID.X ;  /* 0x0000000000007919 */ /* 0x000e2e0000002100 */
[----:B------:R-:W0:Y:S01]  /*0020*/  S2UR UR6, SR_CTAID.X ;  /* 0x00000000000679c3 */ /* 0x000e220000002500 */
[----:B------:R-:W1:Y:S07]  /*0030*/  LDCU.64 UR4, c[0x0][0x358] ;  /* 0x00006b00ff0477ac */ /* 0x000e6e0008000a00 */
[----:B------:R-:W0:Y:S08]  /*0040*/  LDC R9, c[0x0][0x360] ;  /* 0x0000d800ff097b82 */ /* 0x000e300000000800 */
[----:B------:R-:W2:Y:S08]  /*0050*/  LDC.64 R4, c[0x0][0x390] ;  /* 0x0000e400ff047b82 */ /* 0x000eb00000000a00 */
[----:B------:R-:W3:Y:S01]  /*0060*/  LDC.64 R2, c[0x0][0x388] ;  /* 0x0000e200ff027b82 */ /* 0x000ee20000000a00 */
[----:B0-----:R-:W-:-:S04]  /*0070*/  IMAD R9, R9, UR6, R0 ;  /* 0x0000000609097c24 */ /* 0x001fc8000f8e0200 */
[----:B--2---:R-:W-:-:S06]  /*0080*/  IMAD.WIDE.U32 R4, R9, 0x4, R4 ;  /* 0x0000000409047825 */ /* 0x004fcc00078e0004 */
[----:B-1----:R-:W2:Y:S01]  /*0090*/  LDG.E R5, desc[UR4][R4.64] ;  /* 0x0000000404057981 */ /* 0x002ea2000c1e1900 */
[----:B---3--:R-:W-:-:S06]  /*00a0*/  IMAD.WIDE.U32 R2, R9, 0x4, R2 ;  /* 0x0000000409027825 */ /* 0x008fcc00078e0002 */
[----:B------:R-:W3:Y:S01]  /*00b0*/  LDG.E R2, desc[UR4][R2.64] ;  /* 0x0000000402027981 */ /* 0x000ee2000c1e1900 */
[----:B--2---:R-:W0:Y:S01]  /*00c0*/  I2F.U32.RP R0, R5 ;  /* 0x0000000500007306 */ /* 0x004e220000209000 */
[----:B------:R-:W-:Y:S02]  /*00d0*/  IADD3 R11, PT, PT, RZ, -R5, RZ ;  /* 0x80000005ff0b7210 */ /* 0x000fe40007ffe0ff */
[----:B------:R-:W-:-:S05]  /*00e0*/  ISETP.NE.U32.AND P1, PT, R5, RZ, PT ;  /* 0x000000ff0500720c */ /* 0x000fca0003f25070 */
[----:B0-----:R-:W0:Y:S02]  /*00f0*/  MUFU.RCP R0, R0 ;  /* 0x0000000000007308 */ /* 0x001e240000001000 */
[----:B0-----:R-:W-:-:S06]  /*0100*/  IADD3 R6, PT, PT, R0, 0xffffffe, RZ ;  /* 0x0ffffffe00067810 */ /* 0x001fcc0007ffe0ff */
[----:B------:R0:W1:Y:S02]  /*0110*/  F2I.FTZ.U32.TRUNC.NTZ R7, R6 ;  /* 0x0000000600077305 */ /* 0x000064000021f000 */
[----:B0-----:R-:W-:Y:S02]  /*0120*/  HFMA2 R6, -RZ, RZ, 0, 0 ;  /* 0x00000000ff067431 */ /* 0x001fe400000001ff */
[----:B-1----:R-:W-:-:S04]  /*0130*/  IMAD R11, R11, R7, RZ ;  /* 0x000000070b0b7224 */ /* 0x002fc800078e02ff */
[----:B------:R-:W-:-:S06]  /*0140*/  IMAD.HI.U32 R7, R7, R11, R6 ;  /* 0x0000000b07077227 */ /* 0x000fcc00078e0006 */
[----:B---3--:R-:W-:-:S05]  /*0150*/  IMAD.HI.U32 R7, R7, R2, RZ ;  /* 0x0000000207077227 */ /* 0x008fca00078e00ff */
[----:B------:R-:W-:-:S05]  /*0160*/  IADD3 R7, PT, PT, -R7, RZ, RZ ;  /* 0x000000ff07077210 */ /* 0x000fca0007ffe1ff */
[----:B------:R-:W-:Y:S02]  /*0170*/  IMAD R4, R5, R7, R2 ;  /* 0x0000000705047224 */ /* 0x000fe400078e0202 */
[----:B------:R-:W0:Y:S03]  /*0180*/  LDC.64 R2, c[0x0][0x380] ;  /* 0x0000e000ff027b82 */ /* 0x000e260000000a00 */
[----:B------:R-:W-:-:S13]  /*0190*/  ISETP.GE.U32.AND P0, PT, R4, R5, PT ;  /* 0x000000050400720c */ /* 0x000fda0003f06070 */
[----:B------:R-:W-:-:S04]  /*01a0*/  @P0 IADD3 R4, PT, PT, -R5, R4, RZ ;  /* 0x0000000405040210 */ /* 0x000fc80007ffe1ff */
[----:B------:R-:W-:Y:S01]  /*01b0*/  ISETP.GE.U32.AND P0, PT, R4, R5, PT ;  /* 0x000000050400720c */ /* 0x000fe20003f06070 */
[----:B0-----:R-:W-:-:S12]  /*01c0*/  IMAD.WIDE.U32 R2, R9, 0x4, R2 ;  /* 0x0000000409027825 */ /* 0x001fd800078e0002 */
[----:B------:R-:W-:Y:S02]  /*01d0*/  @P0 IADD3 R4, PT, PT, -R5, R4, RZ ;  /* 0x0000000405040210 */ /* 0x000fe40007ffe1ff */
[----:B------:R-:W-:-:S05]  /*01e0*/  @!P1 LOP3.LUT R4, RZ, R5, RZ, 0x33, !PT ;  /* 0x00000005ff049212 */ /* 0x000fca00078e33ff */
[----:B------:R-:W-:Y:S01]  /*01f0*/  STG.E desc[UR4][R2.64], R4 ;  /* 0x0000000402007986 */ /* 0x000fe2000c101904 */
[----:B------:R-:W-:Y:S05]  /*0200*/  EXIT ;  /* 0x000000000000794d */ /* 0x000fea0003800000 */
.L_x_0:
[----:B------:R-:W-:-:S00]  /*0210*/  BRA `(.L_x_0) ;  /* 0xfffffffc00fc7947 */ /* 0x000fc0000383ffff */
[----:B------:R-:W-:-:S00]  /*0220*/  NOP ;  /* 0x0000000000007918 */ /* 0x000fc00000000000 */
        /* <DEDUP_REMOVED lines=13> */
.L_x_13:


//--------------------- .text._Z4multPjS_S_       --------------------------
	.section	.text._Z4multPjS_S_,"ax",@progbits
	.align	128
        .global         _Z4multPjS_S_
        .type           _Z4multPjS_S_,@function
        .size           _Z4multPjS_S_,(.L_x_14 - _Z4multPjS_S_)
        .other          _Z4multPjS_S_,@"STO_CUDA_ENTRY STV_DEFAULT"
_Z4multPjS_S_:
.text._Z4multPjS_S_:
[----:B------:R-:W-:Y:S01]  /*0000*/  LDC R1, c[0x0][0x37c] ;  /* 0x0000df00ff017b82 */ /* 0x000fe20000000800 */
[----:B------:R-:W0:Y:S07]  /*0010*/  S2R R0, SR_TID.X ;  /* 0x0000000000007919 */ /* 0x000e2e0000002100 */
[----:B------:R-:W0:Y:S01]  /*0020*/  S2UR UR6, SR_CTAID.X ;  /* 0x00000000000679c3 */ /* 0x000e220000002500 */
[----:B------:R-:W1:Y:S07]  /*0030*/  LDCU.64 UR4, c[0x0][0x358] ;  /* 0x00006b00ff0477ac */ /* 0x000e6e0008000a00 */
[----:B------:R-:W0:Y:S08]  /*0040*/  LDC R9, c[0x0][0x360] ;  /* 0x0000d800ff097b82 */ /* 0x000e300000000800 */
[----:B------:R-:W2:Y:S08]  /*0050*/  LDC.64 R2, c[0x0][0x388] ;  /* 0x0000e200ff027b82 */ /* 0x000eb00000000a00 */
[----:B------:R-:W3:Y:S01]  /*0060*/  LDC.64 R4, c[0x0][0x390] ;  /* 0x0000e400ff047b82 */ /* 0x000ee20000000a00 */
[----:B0-----:R-:W-:-:S07]  /*0070*/  IMAD R9, R9, UR6, R0 ;  /* 0x0000000609097c24 */ /* 0x001fce000f8e0200 */
[----:B------:R-:W0:Y:S01]  /*0080*/  LDC.64 R6, c[0x0][0x380] ;  /* 0x0000e000ff067b82 */ /* 0x000e220000000a00 */
[----:B--2---:R-:W-:-:S06]  /*0090*/  IMAD.WIDE.U32 R2, R9, 0x4, R2 ;  /* 0x0000000409027825 */ /* 0x004fcc00078e0002 */
[----:B-1----:R-:W2:Y:S01]  /*00a0*/  LDG.E R2, desc[UR4][R2.64] ;  /* 0x0000000402027981 */ /* 0x002ea2000c1e1900 */
[----:B---3--:R-:W-:-:S06]  /*00b0*/  IMAD.WIDE.U32 R4, R9, 0x4, R4 ;  /* 0x0000000409047825 */ /* 0x008fcc00078e0004 */
[----:B------:R-:W2:Y:S01]  /*00c0*/  LDG.E R5, desc[UR4][R4.64] ;  /* 0x0000000404057981 */ /* 0x000ea2000c1e1900 */
[----:B0-----:R-:W-:-:S04]  /*00d0*/  IMAD.WIDE.U32 R6, R9, 0x4, R6 ;  /* 0x0000000409067825 */ /* 0x001fc800078e0006 */
[----:B--2---:R-:W-:-:S05]  /*00e0*/  IMAD R9, R2, R5, RZ ;  /* 0x0000000502097224 */ /* 0x004fca00078e02ff */
[----:B------:R-:W-:Y:S01]  /*00f0*/  STG.E desc[UR4][R6.64], R9 ;  /* 0x0000000906007986 */ /* 0x000fe2000c101904 */
[----:B------:R-:W-:Y:S05]  /*0100*/  EXIT ;  /* 0x000000000000794d */ /* 0x000fea0003800000 */
.L_x_1:
        /* <DEDUP_REMOVED lines=15> */
.L_x_14:


//--------------------- .text._Z8subtractPjS_S_   --------------------------
	.section	.text._Z8subtractPjS_S_,"ax",@progbits
	.align	128
        .global         _Z8subtractPjS_S_
        .type           _Z8subtractPjS_S_,@function
        .size           _Z8subtractPjS_S_,(.L_x_15 - _Z8subtractPjS_S_)
        .other          _Z8subtractPjS_S_,@"STO_CUDA_ENTRY STV_DEFAULT"
_Z8subtractPjS_S_:
.text._Z8subtractPjS_S_:
        /* <DEDUP_REMOVED lines=13> */
[----:B0-----:R-:W-:Y:S01]  /*00d0*/  IMAD.WIDE.U32 R6, R9, 0x4, R6 ;  /* 0x0000000409067825 */ /* 0x001fe200078e0006 */
[----:B--2---:R-:W-:-:S05]  /*00e0*/  IADD3 R9, PT, PT, R2, -R5, RZ ;  /* 0x8000000502097210 */ /* 0x004fca0007ffe0ff */
[----:B------:R-:W-:Y:S01]  /*00f0*/  STG.E desc[UR4][R6.64], R9 ;  /* 0x0000000906007986 */ /* 0x000fe2000c101904 */
[----:B------:R-:W-:Y:S05]  /*0100*/  EXIT ;  /* 0x000000000000794d */ /* 0x000fea0003800000 */
.L_x_2:
        /* <DEDUP_REMOVED lines=15> */
.L_x_15:


//--------------------- .text._Z3addPjS_S_        --------------------------
	.section	.text._Z3addPjS_S_,"ax",@progbits
	.align	128
        .global         _Z3addPjS_S_
        .type           _Z3addPjS_S_,@function
        .size           _Z3addPjS_S_,(.L_x_16 - _Z3addPjS_S_)
        .other          _Z3addPjS_S_,@"STO_CUDA_ENTRY STV_DEFAULT"
_Z3addPjS_S_:
.text._Z3addPjS_S_:
        /* <DEDUP_REMOVED lines=14> */
[----:B--2---:R-:W-:-:S05]  /*00e0*/  IADD3 R9, PT, PT, R2, R5, RZ ;  /* 0x0000000502097210 */ /* 0x004fca0007ffe0ff */
[----:B------:R-:W-:Y:S01]  /*00f0*/  STG.E desc[UR4][R6.64], R9 ;  /* 0x0000000906007986 */ /* 0x000fe2000c101904 */
[----:B------:R-:W-:Y:S05]  /*0100*/  EXIT ;  /* 0x000000000000794d */ /* 0x000fea0003800000 */
.L_x_3:
        /* <DEDUP_REMOVED lines=15> */
.L_x_16:


//--------------------- .text._Z8sequencePj       --------------------------
	.section	.text._Z8sequencePj,"ax",@progbits
	.align	128
        .global         _Z8sequencePj
        .type           _Z8sequencePj,@function
        .size           _Z8sequencePj,(.L_x_17 - _Z8sequencePj)
        .other          _Z8sequencePj,@"STO_CUDA_ENTRY STV_DEFAULT"
_Z8sequencePj:
.text._Z8sequencePj:
[----:B------:R-:W-:Y:S01]  /*0000*/  LDC R1, c[0x0][0x37c] ;  /* 0x0000df00ff017b82 */ /* 0x000fe20000000800 */
[----:B------:R-:W0:Y:S07]  /*0010*/  S2R R0, SR_TID.X ;  /* 0x0000000000007919 */ /* 0x000e2e0000002100 */
[----:B------:R-:W0:Y:S01]  /*0020*/  S2UR UR6, SR_CTAID.X ;  /* 0x00000000000679c3 */ /* 0x000e220000002500 */
[----:B------:R-:W1:Y:S07]  /*0030*/  LDCU.64 UR4, c[0x0][0x358] ;  /* 0x00006b00ff0477ac */ /* 0x000e6e0008000a00 */
[----:B------:R-:W0:Y:S08]  /*0040*/  LDC R5, c[0x0][0x360] ;  /* 0x0000d800ff057b82 */ /* 0x000e300000000800 */
[----:B------:R-:W2:Y:S01]  /*0050*/  LDC.64 R2, c[0x0][0x380] ;  /* 0x0000e000ff027b82 */ /* 0x000ea20000000a00 */
[----:B0-----:R-:W-:-:S04]  /*0060*/  IMAD R5, R5, UR6, R0 ;  /* 0x0000000605057c24 */ /* 0x001fc8000f8e0200 */
[----:B--2---:R-:W-:-:S05]  /*0070*/  IMAD.WIDE.U32 R2, R5, 0x4, R2 ;  /* 0x0000000405027825 */ /* 0x004fca00078e0002 */
[----:B-1----:R-:W-:Y:S01]  /*0080*/  STG.E desc[UR4][R2.64], R5 ;  /* 0x0000000502007986 */ /* 0x002fe2000c101904 */
[----:B------:R-:W-:Y:S05]  /*0090*/  EXIT ;  /* 0x000000000000794d */ /* 0x000fea0003800000 */
.L_x_4:
        /* <DEDUP_REMOVED lines=14> */
.L_x_17:


//--------------------- .text._Z7randomsP17curandStateXORWOWPj --------------------------
	.section	.text._Z7randomsP17curandStateXORWOWPj,"ax",@progbits
	.align	128
        .global         _Z7randomsP17curandStateXORWOWPj
        .type           _Z7randomsP17curandStateXORWOWPj,@function
        .size           _Z7randomsP17curandStateXORWOWPj,(.L_x_18 - _Z7randomsP17curandStateXORWOWPj)
        .other          _Z7randomsP17curandStateXORWOWPj,@"STO_CUDA_ENTRY STV_DEFAULT"
_Z7randomsP17curandStateXORWOWPj:
.text._Z7randomsP17curandStateXORWOWPj:
[----:B------:R-:W-:Y:S01]  /*0000*/  LDC R1, c[0x0][0x37c] ;  /* 0x0000df00ff017b82 */ /* 0x000fe20000000800 */
[----:B------:R-:W0:Y:S07]  /*0010*/  S2R R13, SR_CTAID.X ;  /* 0x00000000000d7919 */ /* 0x000e2e0000002500 */
[----:B------:R-:W0:Y:S01]  /*0020*/  LDC.64 R2, c[0x0][0x380] ;  /* 0x0000e000ff027b82 */ /* 0x000e220000000a00 */
[----:B------:R-:W1:Y:S07]  /*0030*/  LDCU.64 UR4, c[0x0][0x358] ;  /* 0x00006b00ff0477ac */ /* 0x000e6e0008000a00 */
[----:B------:R-:W2:Y:S01]  /*0040*/  LDC.64 R8, c[0x0][0x388] ;  /* 0x0000e200ff087b82 */ /* 0x000ea20000000a00 */
[----:B0-----:R-:W-:-:S05]  /*0050*/  IMAD.WIDE.U32 R2, R13, 0x30, R2 ;  /* 0x000000300d027825 */ /* 0x001fca00078e0002 */
[----:B-1----:R-:W3:Y:S04]  /*0060*/  LDG.E.64 R10, desc[UR4][R2.64] ;  /* 0x00000004020a7981 */ /* 0x002ee8000c1e1b00 */
[----:B------:R-:W4:Y:S04]  /*0070*/  LDG.E.64 R4, desc[UR4][R2.64+0x10] ;  /* 0x0000100402047981 */ /* 0x000f28000c1e1b00 */
[----:B------:R-:W5:Y:S01]  /*0080*/  LDG.E.64 R6, desc[UR4][R2.64+0x8] ;  /* 0x0000080402067981 */ /* 0x000f62000c1e1b00 */
[----:B--2---:R-:W-:Y:S01]  /*0090*/  IMAD.WIDE.U32 R8, R13, 0x4, R8 ;  /* 0x000000040d087825 */ /* 0x004fe200078e0008 */
[----:B---3--:R-:W-:-:S02]  /*00a0*/  SHF.R.U32.HI R0, RZ, 0x2, R11 ;  /* 0x00000002ff007819 */ /* 0x008fc4000001160b */
[----:B------:R-:W-:Y:S02]  /*00b0*/  IADD3 R10, PT, PT, R10, 0x587c5, RZ ;  /* 0x000587c50a0a7810 */ /* 0x000fe40007ffe0ff */
[----:B------:R-:W-:Y:S01]  /*00c0*/  LOP3.LUT R0, R0, R11, RZ, 0x3c, !PT ;  /* 0x0000000b00007212 */ /* 0x000fe200078e3cff */
[----:B----4-:R-:W-:Y:S02]  /*00d0*/  IMAD.SHL.U32 R11, R5, 0x10, RZ ;  /* 0x00000010050b7824 */ /* 0x010fe400078e00ff */
[----:B------:R-:W-:Y:S02]  /*00e0*/  IMAD.MOV.U32 R13, RZ, RZ, R4 ;  /* 0x000000ffff0d7224 */ /* 0x000fe400078e0004 */
[----:B------:R-:W-:Y:S02]  /*00f0*/  IMAD.SHL.U32 R12, R0, 0x2, RZ ;  /* 0x00000002000c7824 */ /* 0x000fe400078e00ff */
[----:B------:R-:W-:-:S03]  /*0100*/  IMAD.MOV.U32 R14, RZ, RZ, R5 ;  /* 0x000000ffff0e7224 */ /* 0x000fc600078e0005 */
[----:B------:R-:W-:Y:S01]  /*0110*/  LOP3.LUT R12, R0, R12, R11, 0x96, !PT ;  /* 0x0000000c000c7212 */ /* 0x000fe200078e960b */
[----:B-----5:R-:W-:-:S03]  /*0120*/  IMAD.MOV.U32 R11, RZ, RZ, R6 ;  /* 0x000000ffff0b7224 */ /* 0x020fc600078e0006 */
[----:B------:R-:W-:Y:S02]  /*0130*/  LOP3.LUT R15, R12, R5, RZ, 0x3c, !PT ;  /* 0x000000050c0f7212 */ /* 0x000fe400078e3cff */
[----:B------:R-:W-:Y:S01]  /*0140*/  MOV R12, R7 ;  /* 0x00000007000c7202 */ /* 0x000fe20000000f00 */
[----:B------:R-:W-:Y:S01]  /*0150*/  STG.E.64 desc[UR4][R2.64], R10 ;  /* 0x0000000a02007986 */ /* 0x000fe2000c101b04 */
[----:B------:R-:W-:-:S03]  /*0160*/  IADD3 R0, PT, PT, R15, R10, RZ ;  /* 0x0000000a0f007210 */ /* 0x000fc60007ffe0ff */
[----:B------:R-:W-:Y:S01]  /*0170*/  STG.E.64 desc[UR4][R2.64+0x10], R14 ;  /* 0x0000100e02007986 */ /* 0x000fe2000c101b04 */
[----:B------:R-:W-:-:S03]  /*0180*/  LOP3.LUT R5, R0, 0x3, RZ, 0xc0, !PT ;  /* 0x0000000300057812 */ /* 0x000fc600078ec0ff */
[----:B------:R-:W-:Y:S04]  /*0190*/  STG.E.64 desc[UR4][R2.64+0x8], R12 ;  /* 0x0000080c02007986 */ /* 0x000fe8000c101b04 */
[----:B------:R-:W-:Y:S01]  /*01a0*/  STG.E desc[UR4][R8.64], R5 ;  /* 0x0000000508007986 */ /* 0x000fe2000c101904 */
[----:B------:R-:W-:Y:S05]  /*01b0*/  EXIT ;  /* 0x000000000000794d */ /* 0x000fea0003800000 */
.L_x_5:
        /* <DEDUP_REMOVED lines=12> */
.L_x_18:


//--------------------- .text._Z11initRandomsjP17curandStateXORWOW --------------------------
	.section	.text._Z11initRandomsjP17curandStateXORWOW,"ax",@progbits
	.align	128
        .global         _Z11initRandomsjP17curandStateXORWOW
        .type           _Z11initRandomsjP17curandStateXORWOW,@function
        .size           _Z11initRandomsjP17curandStateXORWOW,(.L_x_19 - _Z11initRandomsjP17curandStateXORWOW)
        .other          _Z11initRandomsjP17curandStateXORWOW,@"STO_CUDA_ENTRY STV_DEFAULT"
_Z11initRandomsjP17curandStateXORWOW:
.text._Z11initRandomsjP17curandStateXORWOW:
[----:B------:R-:W-:Y:S01]  /*0000*/  LDC R1, c[0x0][0x37c] ;  /* 0x0000df00ff017b82 */ /* 0x000fe20000000800 */
[----:B------:R-:W0:Y:S07]  /*0010*/  S2R R13, SR_CTAID.X ;  /* 0x00000000000d7919 */ /* 0x000e2e0000002500 */
[----:B------:R-:W1:Y:S01]  /*0020*/  LDC R0, c[0x0][0x380] ;  /* 0x0000e000ff007b82 */ /* 0x000e620000000800 */
[----:B------:R-:W2:Y:S01]  /*0030*/  LDCU.64 UR6, c[0x0][0x358] ;  /* 0x00006b00ff0677ac */ /* 0x000ea20008000a00 */
[----:B------:R-:W-:-:S02]  /*0040*/  IMAD.MOV.U32 R7, RZ, RZ, -0x75bd8fc ;  /* 0xf8a42704ff077424 */ /* 0x000fc400078e00ff */
[----:B------:R-:W-:-:S04]  /*0050*/  IMAD.MOV.U32 R8, RZ, RZ, -0x23270784 ;  /* 0xdcd8f87cff087424 */ /* 0x000fc800078e00ff */
[----:B------:R-:W3:Y:S01]  /*0060*/  LDC.64 R2, c[0x0][0x388] ;  /* 0x0000e200ff027b82 */ /* 0x000ee20000000a00 */
[----:B-1----:R-:W-:-:S05]  /*0070*/  LOP3.LUT R0, R0, 0xaad26b49, RZ, 0x3c, !PT ;  /* 0xaad26b4900007812 */ /* 0x002fca00078e3cff */
[----:B------:R-:W-:Y:S01]  /*0080*/  IMAD R0, R0, 0x4182bed5, RZ ;  /* 0x4182bed500007824 */ /* 0x000fe200078e02ff */
[C---:B0-----:R-:W-:Y:S01]  /*0090*/  ISETP.NE.AND P0, PT, R13.reuse, RZ, PT ;  /* 0x000000ff0d00720c */ /* 0x041fe20003f05270 */
[----:B---3--:R-:W-:-:S03]  /*00a0*/  IMAD.WIDE.U32 R2, R13, 0x30, R2 ;  /* 0x000000300d027825 */ /* 0x008fc600078e0002 */
[C---:B------:R-:W-:Y:S01]  /*00b0*/  LOP3.LUT R6, R0.reuse, 0x159a55e5, RZ, 0x3c, !PT ;  /* 0x159a55e500067812 */ /* 0x040fe200078e3cff */
[C---:B------:R-:W-:Y:S02]  /*00c0*/  VIADD R4, R0.reuse, 0xd9f6dc18 ;  /* 0xd9f6dc1800047836 */ /* 0x040fe40000000000 */
[C---:B------:R-:W-:Y:S02]  /*00d0*/  VIADD R5, R0.reuse, 0x75bcd15 ;  /* 0x075bcd1500057836 */ /* 0x040fe40000000000 */
[----:B--2---:R0:W-:Y:S01]  /*00e0*/  STG.E.64 desc[UR6][R2.64+0x8], R6 ;  /* 0x0000080602007986 */ /* 0x0041e2000c101b06 */
[----:B------:R-:W-:-:S03]  /*00f0*/  VIADD R9, R0, 0x583f19 ;  /* 0x00583f1900097836 */ /* 0x000fc60000000000 */
[----:B------:R0:W-:Y:S04]  /*0100*/  STG.E.64 desc[UR6][R2.64], R4 ;  /* 0x0000000402007986 */ /* 0x0001e8000c101b06 */
[----:B------:R0:W-:Y:S01]  /*0110*/  STG.E.64 desc[UR6][R2.64+0x10], R8 ;  /* 0x0000100802007986 */ /* 0x0001e2000c101b06 */
[----:B------:R-:W-:Y:S05]  /*0120*/  @!P0 BRA `(.L_x_6) ;  /* 0x0000000c00488947 */ /* 0x000fea0003800000 */
[----:B------:R-:W-:Y:S02]  /*0130*/  IMAD.MOV.U32 R0, RZ, RZ, R13 ;  /* 0x000000ffff007224 */ /* 0x000fe400078e000d */
[----:B------:R-:W-:Y:S02]  /*0140*/  IMAD.MOV.U32 R15, RZ, RZ, RZ ;  /* 0x000000ffff0f7224 */ /* 0x000fe400078e00ff */
[----:B------:R-:W-:-:S07]  /*0150*/  IMAD.MOV.U32 R12, RZ, RZ, RZ ;  /* 0x000000ffff0c7224 */ /* 0x000fce00078e00ff */
.L_x_11:
[----:B0-----:R-:W-:-:S04]  /*0160*/  LOP3.LUT R2, R0, 0x3, RZ, 0xc0, !PT ;  /* 0x0000000300027812 */ /* 0x001fc800078ec0ff */
[----:B------:R-:W-:-:S04]  /*0170*/  ISETP.NE.U32.AND P0, PT, R2, RZ, PT ;  /* 0x000000ff0200720c */ /* 0x000fc80003f05070 */
[----:B------:R-:W-:-:S13]  /*0180*/  ISETP.NE.AND.EX P0, PT, RZ, RZ, PT, P0 ;  /* 0x000000ffff00720c */ /* 0x000fda0003f05300 */
[----:B------:R-:W-:Y:S05]  /*0190*/  @!P0 BRA `(.L_x_7) ;  /* 0x0000000c00148947 */ /* 0x000fea0003800000 */
[----:B------:R-:W0:Y:S01]  /*01a0*/  LDC.64 R6, c[0x4][RZ] ;  /* 0x01000000ff067b82 */ /* 0x000e220000000a00 */
[----:B------:R-:W-:Y:S01]  /*01b0*/  UMOV UR4, URZ ;  /* 0x000000ff00047c82 */ /* 0x000fe20008000000 */
[----:B0-----:R-:W-:-:S07]  /*01c0*/  IMAD.WIDE.U32 R6, R12, 0xc80, R6 ;  /* 0x00000c800c067825 */ /* 0x001fce00078e0006 */
.L_x_10:
[----:B0-----:R-:W-:Y:S01]  /*01d0*/  IMAD.MOV.U32 R14, RZ, RZ, RZ ;  /* 0x000000ffff0e7224 */ /* 0x001fe200078e00ff */
[----:B------:R-:W-:Y:S01]  /*01e0*/  CS2R R2, SRZ ;  /* 0x0000000000027805 */ /* 0x000fe2000001ff00 */
[----:B------:R-:W-:Y:S01]  /*01f0*/  IMAD.MOV.U32 R16, RZ, RZ, RZ ;  /* 0x000000ffff107224 */ /* 0x000fe200078e00ff */
[----:B------:R-:W-:-:S07]  /*0200*/  CS2R R4, SRZ ;  /* 0x0000000000047805 */ /* 0x000fce000001ff00 */
.L_x_9:
[----:B------:R-:W0:Y:S02]  /*0210*/  LDC.64 R8, c[0x0][0x388] ;  /* 0x0000e200ff087b82 */ /* 0x000e240000000a00 */
[----:B0-----:R-:W-:-:S04]  /*0220*/  IMAD.WIDE.U32 R10, R13, 0x30, R8 ;  /* 0x000000300d0a7825 */ /* 0x001fc800078e0008 */
[----:B------:R-:W-:-:S05]  /*0230*/  IMAD.WIDE.U32 R10, R16, 0x4, R10 ;  /* 0x00000004100a7825 */ /* 0x000fca00078e000a */
[----:B------:R0:W5:Y:S01]  /*0240*/  LDG.E R17, desc[UR6][R10.64+0x4] ;  /* 0x000004060a117981 */ /* 0x000162000c1e1900 */
[----:B------:R-:W-:-:S07]  /*0250*/  IMAD.MOV.U32 R18, RZ, RZ, RZ ;  /* 0x000000ffff127224 */ /* 0x000fce00078e00ff */
.L_x_8:
[----:B-----5:R-:W-:Y:S01]  /*0260*/  SHF.R.U32.HI R22, RZ, R18, R17 ;  /* 0x00000012ff167219 */ /* 0x020fe20000011611 */
[----:B0-----:R-:W-:-:S03]  /*0270*/  IMAD.SHL.U32 R11, R16, 0x20, RZ ;  /* 0x00000020100b7824 */ /* 0x001fc600078e00ff */
[----:B------:R-:W-:Y:S01]  /*0280*/  LOP3.LUT R19, R22, 0x1, RZ, 0xc0, !PT ;  /* 0x0000000116137812 */ /* 0x000fe200078ec0ff */
[----:B------:R-:W-:-:S03]  /*0290*/  IMAD.IADD R10, R11, 0x1, R18 ;  /* 0x000000010b0a7824 */ /* 0x000fc600078e0212 */
[----:B------:R-:W-:Y:S01]  /*02a0*/  ISETP.NE.U32.AND P0, PT, R19, 0x1, PT ;  /* 0x000000011300780c */ /* 0x000fe20003f05070 */
[----:B------:R-:W-:-:S03]  /*02b0*/  IMAD R11, R10, 0x5, RZ ;  /* 0x000000050a0b7824 */ /* 0x000fc600078e02ff */
[----:B------:R-:W-:Y:S01]  /*02c0*/  R2P PR, R22, 0x7e ;  /* 0x0000007e16007804 */ /* 0x000fe20000000000 */
[----:B------:R-:W-:-:S08]  /*02d0*/  IMAD.WIDE.U32 R10, R11, 0x4, R6 ;  /* 0x000000040b0a7825 */ /* 0x000fd000078e0006 */
[----:B------:R-:W2:Y:S04]  /*02e0*/  @!P0 LDG.E R19, desc[UR6][R10.64] ;  /* 0x000000060a138981 */ /* 0x000ea8000c1e1900 */
[----:B------:R-:W3:Y:S04]  /*02f0*/  @!P0 LDG.E R20, desc[UR6][R10.64+0x10] ;  /* 0x000010060a148981 */ /* 0x000ee8000c1e1900 */
[----:B------:R-:W4:Y:S04]  /*0300*/  @P1 LDG.E R21, desc[UR6][R10.64+0x14] ;  /* 0x000014060a151981 */ /* 0x000f28000c1e1900 */
[----:B------:R-:W4:Y:S04]  /*0310*/  @P2 LDG.E R23, desc[UR6][R10.64+0x28] ;  /* 0x000028060a172981 */ /* 0x000f28000c1e1900 */
[----:B------:R-:W4:Y:S04]  /*0320*/  @P1 LDG.E R24, desc[UR6][R10.64+0x24] ;  /* 0x000024060a181981 */ /* 0x000f28000c1e1900 */
[----:B------:R-:W4:Y:S04]  /*0330*/  @P2 LDG.E R26, desc[UR6][R10.64+0x38] ;  /* 0x000038060a1a2981 */ /* 0x000f28000c1e1900 */
[----:B------:R-:W4:Y:S04]  /*0340*/  @P3 LDG.E R25, desc[UR6][R10.64+0x3c] ;  /* 0x00003c060a193981 */ /* 0x000f28000c1e1900 */
[----:B------:R-:W4:Y:S01]  /*0350*/  @P4 LDG.E R27, desc[UR6][R10.64+0x50] ;  /* 0x000050060a1b4981 */ /* 0x000f22000c1e1900 */
[----:B--2---:R-:W-:-:S03]  /*0360*/  @!P0 LOP3.LUT R14, R14, R19, RZ, 0x3c, !PT ;  /* 0x000000130e0e8212 */ /* 0x004fc600078e3cff */
[----:B------:R-:W2:Y:S01]  /*0370*/  @!P0 LDG.E R19, desc[UR6][R10.64+0x4] ;  /* 0x000004060a138981 */ /* 0x000ea2000c1e1900 */
[----:B---3--:R-:W-:-:S03]  /*0380*/  @!P0 LOP3.LUT R3, R3, R20, RZ, 0x3c, !PT ;  /* 0x0000001403038212 */ /* 0x008fc600078e3cff */
[----:B------:R-:W3:Y:S01]  /*0390*/  @!P0 LDG.E R20, desc[UR6][R10.64+0x8] ;  /* 0x000008060a148981 */ /* 0x000ee2000c1e1900 */
[----:B----4-:R-:W-:-:S03]  /*03a0*/  @P1 LOP3.LUT R14, R14, R21, RZ, 0x3c, !PT ;  /* 0x000000150e0e1212 */ /* 0x010fc600078e3cff */
[----:B------:R-:W4:Y:S01]  /*03b0*/  @!P0 LDG.E R21, desc[UR6][R10.64+0xc] ;  /* 0x00000c060a158981 */ /* 0x000f22000c1e1900 */
[----:B------:R-:W-:-:S03]  /*03c0*/  @P2 LOP3.LUT R14, R14, R23, RZ, 0x3c, !PT ;  /* 0x000000170e0e2212 */ /* 0x000fc600078e3cff */
[----:B------:R-:W4:Y:S01]  /*03d0*/  @P1 LDG.E R23, desc[UR6][R10.64+0x18] ;  /* 0x000018060a171981 */ /* 0x000f22000c1e1900 */
[----:B------:R-:W-:-:S03]  /*03e0*/  @P1 LOP3.LUT R3, R3, R24, RZ, 0x3c, !PT ;  /* 0x0000001803031212 */ /* 0x000fc600078e3cff */
[----:B------:R-:W4:Y:S01]  /*03f0*/  @P2 LDG.E R24, desc[UR6][R10.64+0x30] ;  /* 0x000030060a182981 */ /* 0x000f22000c1e1900 */
[----:B--2---:R-:W-:-:S03]  /*0400*/  @!P0 LOP3.LUT R4, R4, R19, RZ, 0x3c, !PT ;  /* 0x0000001304048212 */ /* 0x004fc600078e3cff */
[----:B------:R-:W2:Y:S01]  /*0410*/  @P1 LDG.E R19, desc[UR6][R10.64+0x20] ;  /* 0x000020060a131981 */ /* 0x000ea2000c1e1900 */
[----:B---3--:R-:W-:-:S03]  /*0420*/  @!P0 LOP3.LUT R5, R5, R20, RZ, 0x3c, !PT ;  /* 0x0000001405058212 */ /* 0x008fc600078e3cff */
[----:B------:R-:W3:Y:S01]  /*0430*/  @P1 LDG.E R20, desc[UR6][R10.64+0x1c] ;  /* 0x00001c060a141981 */ /* 0x000ee2000c1e1900 */
[----:B----4-:R-:W-:-:S03]  /*0440*/  @!P0 LOP3.LUT R2, R2, R21, RZ, 0x3c, !PT ;  /* 0x0000001502028212 */ /* 0x010fc600078e3cff */
[----:B------:R-:W4:Y:S01]  /*0450*/  @P2 LDG.E R21, desc[UR6][R10.64+0x2c] ;  /* 0x00002c060a152981 */ /* 0x000f22000c1e1900 */
[----:B------:R-:W-:-:S03]  /*0460*/  @P1 LOP3.LUT R4, R4, R23, RZ, 0x3c, !PT ;  /* 0x0000001704041212 */ /* 0x000fc600078e3cff */
[----:B------:R-:W4:Y:S01]  /*0470*/  @P2 LDG.E R23, desc[UR6][R10.64+0x34] ;  /* 0x000034060a172981 */ /* 0x000f22000c1e1900 */
[----:B------:R-:W-:-:S03]  /*0480*/  @P2 LOP3.LUT R3, R3, R26, RZ, 0x3c, !PT ;  /* 0x0000001a03032212 */ /* 0x000fc600078e3cff */
[----:B------:R-:W4:Y:S01]  /*0490*/  @P3 LDG.E R26, desc[UR6][R10.64+0x4c] ;  /* 0x00004c060a1a3981 */ /* 0x000f22000c1e1900 */
[----:B------:R-:W-:-:S03]  /*04a0*/  @P3 LOP3.LUT R14, R14, R25, RZ, 0x3c, !PT ;  /* 0x000000190e0e3212 */ /* 0x000fc600078e3cff */
[----:B------:R-:W4:Y:S01]  /*04b0*/  @P5 LDG.E R25, desc[UR6][R10.64+0x64] ;  /* 0x000064060a195981 */ /* 0x000f22000c1e1900 */
[----:B--2---:R-:W-:-:S03]  /*04c0*/  @P1 LOP3.LUT R2, R2, R19, RZ, 0x3c, !PT ;  /* 0x0000001302021212 */ /* 0x004fc600078e3cff */
[----:B------:R-:W2:Y:S01]  /*04d0*/  @P3 LDG.E R19, desc[UR6][R10.64+0x40] ;  /* 0x000040060a133981 */ /* 0x000ea2000c1e1900 */
[----:B---3--:R-:W-:-:S03]  /*04e0*/  @P1 LOP3.LUT R5, R5, R20, RZ, 0x3c, !PT ;  /* 0x0000001405051212 */ /* 0x008fc600078e3cff */
[----:B------:R-:W3:Y:S01]  /*04f0*/  @P3 LDG.E R20, desc[UR6][R10.64+0x44] ;  /* 0x000044060a143981 */ /* 0x000ee2000c1e1900 */
[----:B------:R-:W-:-:S03]  /*0500*/  @P2 LOP3.LUT R5, R5, R24, RZ, 0x3c, !PT ;  /* 0x0000001805052212 */ /* 0x000fc600078e3cff */
[----:B------:R-:W3:Y:S01]  /*0510*/  @P4 LDG.E R24, desc[UR6][R10.64+0x58] ;  /* 0x000058060a184981 */ /* 0x000ee2000c1e1900 */
[----:B----4-:R-:W-:Y:S02]  /*0520*/  @P2 LOP3.LUT R4, R4, R21, RZ, 0x3c, !PT ;  /* 0x0000001504042212 */ /* 0x010fe400078e3cff */
[----:B------:R-:W-:Y:S01]  /*0530*/  @P2 LOP3.LUT R2, R2, R23, RZ, 0x3c, !PT ;  /* 0x0000001702022212 */ /* 0x000fe200078e3cff */
[----:B------:R-:W4:Y:S04]  /*0540*/  @P3 LDG.E R21, desc[UR6][R10.64+0x48] ;  /* 0x000048060a153981 */ /* 0x000f28000c1e1900 */
[----:B------:R-:W4:Y:S01]  /*0550*/  @P4 LDG.E R23, desc[UR6][R10.64+0x54] ;  /* 0x000054060a174981 */ /* 0x000f22000c1e1900 */
[----:B------:R-:W-:Y:S02]  /*0560*/  @P4 LOP3.LUT R14, R14, R27, RZ, 0x3c, !PT ;  /* 0x0000001b0e0e4212 */ /* 0x000fe400078e3cff */
[----:B------:R-:W-:-:S02]  /*0570*/  @P3 LOP3.LUT R3, R3, R26, RZ, 0x3c, !PT ;  /* 0x0000001a03033212 */ /* 0x000fc400078e3cff */
        /* <DEDUP_REMOVED lines=9> */
[----:B----4-:R-:W-:-:S03]  /*0610*/  @P3 LOP3.LUT R2, R2, R21, RZ, 0x3c, !PT ;  /* 0x0000001502023212 */ /* 0x010fc600078e3cff */
[----:B------:R-:W4:Y:S01]  /*0620*/  @P5 LDG.E R21, desc[UR6][R10.64+0x68] ;  /* 0x000068060a155981 */ /* 0x000f22000c1e1900 */
[----:B------:R-:W-:-:S03]  /*0630*/  @P4 LOP3.LUT R4, R4, R23, RZ, 0x3c, !PT ;  /* 0x0000001704044212 */ /* 0x000fc600078e3cff */
[----:B------:R-:W4:Y:S01]  /*0640*/  @P5 LDG.E R23, desc[UR6][R10.64+0x70] ;  /* 0x000070060a175981 */ /* 0x000f22000c1e1900 */
[----:B------:R-:W-:Y:S02]  /*0650*/  LOP3.LUT P0, RZ, R22, 0x80, RZ, 0xc0, !PT ;  /* 0x0000008016ff7812 */ /* 0x000fe4000780c0ff */
[----:B------:R-:W-:Y:S02]  /*0660*/  @P4 LOP3.LUT R3, R3, R26, RZ, 0x3c, !PT ;  /* 0x0000001a03034212 */ /* 0x000fe400078e3cff */
[----:B------:R-:W-:Y:S02]  /*0670*/  @P6 LOP3.LUT R14, R14, R25, RZ, 0x3c, !PT ;  /* 0x000000190e0e6212 */ /* 0x000fe400078e3cff */
[----:B------:R-:W4:Y:S07]  /*0680*/  @P6 LDG.E R25, desc[UR6][R10.64+0x7c] ;  /* 0x00007c060a196981 */ /* 0x000f2e000c1e1900 */
[----:B------:R-:W4:Y:S04]  /*0690*/  @P0 LDG.E R27, desc[UR6][R10.64+0x8c] ;  /* 0x00008c060a1b0981 */ /* 0x000f28000c1e1900 */
[----:B------:R-:W4:Y:S04]  /*06a0*/  @P0 LDG.E R26, desc[UR6][R10.64+0x94] ;  /* 0x000094060a1a0981 */ /* 0x000f28000c1e1900 */
        /* <DEDUP_REMOVED lines=11> */
[----:B------:R-:W-:Y:S02]  /*0760*/  @P6 LOP3.LUT R4, R4, R25, RZ, 0x3c, !PT ;  /* 0x0000001904046212 */ /* 0x000fe400078e3cff */
[----:B------:R-:W-:Y:S02]  /*0770*/  @P0 LOP3.LUT R14, R14, R27, RZ, 0x3c, !PT ;  /* 0x0000001b0e0e0212 */ /* 0x000fe400078e3cff */
[----:B--2---:R-:W-:Y:S02]  /*0780*/  @P6 LOP3.LUT R2, R2, R19, RZ, 0x3c, !PT ;  /* 0x0000001302026212 */ /* 0x004fe400078e3cff */
[----:B---3--:R-:W-:Y:S02]  /*0790*/  @P6 LOP3.LUT R5, R5, R20, RZ, 0x3c, !PT ;  /* 0x0000001405056212 */ /* 0x008fe400078e3cff */
[----:B------:R-:W-:Y:S02]  /*07a0*/  @P6 LOP3.LUT R3, R3, R24, RZ, 0x3c, !PT ;  /* 0x0000001803036212 */ /* 0x000fe400078e3cff */
[----:B------:R-:W-:-:S02]  /*07b0*/  @P0 LOP3.LUT R5, R5, R26, RZ, 0x3c, !PT ;  /* 0x0000001a05050212 */ /* 0x000fc400078e3cff */
[----:B----4-:R-:W-:Y:S02]  /*07c0*/  @P0 LOP3.LUT R4, R4, R21, RZ, 0x3c, !PT ;  /* 0x0000001504040212 */ /* 0x010fe400078e3cff */
[----:B------:R-:W-:Y:S02]  /*07d0*/  @P0 LOP3.LUT R3, R3, R28, RZ, 0x3c, !PT ;  /* 0x0000001c03030212 */ /* 0x000fe400078e3cff */
[----:B------:R-:W-:Y:S02]  /*07e0*/  @P0 LOP3.LUT R2, R2, R23, RZ, 0x3c, !PT ;  /* 0x0000001702020212 */ /* 0x000fe400078e3cff */
[----:B------:R-:W-:-:S13]  /*07f0*/  R2P PR, R22.B1, 0x7f ;  /* 0x0000007f16007804 */ /* 0x000fda0000001000 */
[----:B------:R-:W2:Y:S04]  /*0800*/  @P0 LDG.E R19, desc[UR6][R10.64+0xa0] ;  /* 0x0000a0060a130981 */ /* 0x000ea8000c1e1900 */
[----:B------:R-:W3:Y:S04]  /*0810*/  @P1 LDG.E R23, desc[UR6][R10.64+0xb4] ;  /* 0x0000b4060a171981 */ /* 0x000ee8000c1e1900 */
[----:B------:R-:W4:Y:S04]  /*0820*/  @P0 LDG.E R21, desc[UR6][R10.64+0xa4] ;  /* 0x0000a4060a150981 */ /* 0x000f28000c1e1900 */
[----:B------:R-:W4:Y:S04]  /*0830*/  @P2 LDG.E R25, desc[UR6][R10.64+0xc8] ;  /* 0x0000c8060a192981 */ /* 0x000f28000c1e1900 */
[----:B------:R-:W4:Y:S04]  /*0840*/  @P3 LDG.E R27, desc[UR6][R10.64+0xdc] ;  /* 0x0000dc060a1b3981 */ /* 0x000f28000c1e1900 */
[----:B------:R-:W4:Y:S04]  /*0850*/  @P0 LDG.E R20, desc[UR6][R10.64+0xa8] ;  /* 0x0000a8060a140981 */ /* 0x000f28000c1e1900 */
[----:B------:R-:W4:Y:S04]  /*0860*/  @P0 LDG.E R24, desc[UR6][R10.64+0xb0] ;  /* 0x0000b0060a180981 */ /* 0x000f28000c1e1900 */
[----:B------:R-:W4:Y:S04]  /*0870*/  @P4 LDG.E R29, desc[UR6][R10.64+0xf0] ;  /* 0x0000f0060a1d4981 */ /* 0x000f28000c1e1900 */
[----:B------:R-:W4:Y:S01]  /*0880*/  @P1 LDG.E R26, desc[UR6][R10.64+0xc4] ;  /* 0x0000c4060a1a1981 */ /* 0x000f22000c1e1900 */
[----:B--2---:R-:W-:-:S03]  /*0890*/  @P0 LOP3.LUT R14, R14, R19, RZ, 0x3c, !PT ;  /* 0x000000130e0e0212 */ /* 0x004fc600078e3cff */
[----:B------:R-:W2:Y:S01]  /*08a0*/  @P0 LDG.E R19, desc[UR6][R10.64+0xac] ;  /* 0x0000ac060a130981 */ /* 0x000ea2000c1e1900 */
[----:B---3--:R-:W-:-:S03]  /*08b0*/  @P1 LOP3.LUT R14, R14, R23, RZ, 0x3c, !PT ;  /* 0x000000170e0e1212 */ /* 0x008fc600078e3cff */
[----:B------:R-:W3:Y:S01]  /*08c0*/  @P1 LDG.E R23, desc[UR6][R10.64+0xc0] ;  /* 0x0000c0060a171981 */ /* 0x000ee2000c1e1900 */
[----:B----4-:R-:W-:-:S03]  /*08d0*/  @P0 LOP3.LUT R4, R4, R21, RZ, 0x3c, !PT ;  /* 0x0000001504040212 */ /* 0x010fc600078e3cff */
[----:B------:R-:W4:Y:S01]  /*08e0*/  @P1 LDG.E R21, desc[UR6][R10.64+0xb8] ;  /* 0x0000b8060a151981 */ /* 0x000f22000c1e1900 */
[----:B------:R-:W-:-:S03]  /*08f0*/  @P2 LOP3.LUT R14, R14, R25, RZ, 0x3c, !PT ;  /* 0x000000190e0e2212 */ /* 0x000fc600078e3cff */
[----:B------:R-:W4:Y:S01]  /*0900*/  @P5 LDG.E R25, desc[UR6][R10.64+0x104] ;  /* 0x000104060a195981 */ /* 0x000f22000c1e1900 */
[----:B------:R-:W-:-:S03]  /*0910*/  @P3 LOP3.LUT R14, R14, R27, RZ, 0x3c, !PT ;  /* 0x0000001b0e0e3212 */ /* 0x000fc600078e3cff */
[----:B------:R-:W4:Y:S01]  /*0920*/  @P6 LDG.E R27, desc[UR6][R10.64+0x118] ;  /* 0x000118060a1b6981 */ /* 0x000f22000c1e1900 */
[----:B------:R-:W-:-:S03]  /*0930*/  @P0 LOP3.LUT R5, R5, R20, RZ, 0x3c, !PT ;  /* 0x0000001405050212 */ /* 0x000fc600078e3cff */
[----:B------:R-:W4:Y:S01]  /*0940*/  @P1 LDG.E R20, desc[UR6][R10.64+0xbc] ;  /* 0x0000bc060a141981 */ /* 0x000f22000c1e1900 */
[----:B------:R-:W-:-:S03]  /*0950*/  @P0 LOP3.LUT R3, R3, R24, RZ, 0x3c, !PT ;  /* 0x0000001803030212 */ /* 0x000fc600078e3cff */
[----:B------:R-:W4:Y:S01]  /*0960*/  @P2 LDG.E R24, desc[UR6][R10.64+0xd8] ;  /* 0x0000d8060a182981 */ /* 0x000f22000c1e1900 */
[----:B------:R-:W-:Y:S02]  /*0970*/  @P4 LOP3.LUT R14, R14, R29, RZ, 0x3c, !PT ;  /* 0x0000001d0e0e4212 */ /* 0x000fe400078e3cff */
[----:B------:R-:W-:Y:S02]  /*0980*/  @P1 LOP3.LUT R3, R3, R26, RZ, 0x3c, !PT ;  /* 0x0000001a03031212 */ /* 0x000fe400078e3cff */
[----:B------:R-:W4:Y:S01]  /*0990*/  @P3 LDG.E R26, desc[UR6][R10.64+0xe4] ;  /* 0x0000e4060a1a3981 */ /* 0x000f22000c1e1900 */
[----:B--2---:R-:W-:Y:S02]  /*09a0*/  @P0 LOP3.LUT R2, R2, R19, RZ, 0x3c, !PT ;  /* 0x0000001302020212 */ /* 0x004fe400078e3cff */
[----:B------:R-:W-:Y:S01]  /*09b0*/  LOP3.LUT P0, RZ, R22, 0x8000, RZ, 0xc0, !PT ;  /* 0x0000800016ff7812 */ /* 0x000fe2000780c0ff */
[----:B------:R-:W2:Y:S01]  /*09c0*/  @P2 LDG.E R19, desc[UR6][R10.64+0xcc] ;  /* 0x0000cc060a132981 */ /* 0x000ea2000c1e1900 */
[----:B---3--:R-:W-:-:S03]  /*09d0*/  @P1 LOP3.LUT R2, R2, R23, RZ, 0x3c, !PT ;  /* 0x0000001702021212 */ /* 0x008fc600078e3cff */
[----:B------:R-:W3:Y:S01]  /*09e0*/  @P2 LDG.E R22, desc[UR6][R10.64+0xd0] ;  /* 0x0000d0060a162981 */ /* 0x000ee2000c1e1900 */
[----:B----4-:R-:W-:-:S03]  /*09f0*/  @P1 LOP3.LUT R4, R4, R21, RZ, 0x3c, !PT ;  /* 0x0000001504041212 */ /* 0x010fc600078e3cff */
[----:B------:R-:W4:Y:S01]  /*0a00*/  @P2 LDG.E R21, desc[UR6][R10.64+0xd4] ;  /* 0x0000d4060a152981 */ /* 0x000f22000c1e1900 */
[----:B------:R-:W-:-:S03]  /*0a10*/  @P5 LOP3.LUT R14, R14, R25, RZ, 0x3c, !PT ;  /* 0x000000190e0e5212 */ /* 0x000fc600078e3cff */
[----:B------:R-:W4:Y:S04]  /*0a20*/  @P3 LDG.E R23, desc[UR6][R10.64+0xe0] ;  /* 0x0000e0060a173981 */ /* 0x000f28000c1e1900 */
[----:B------:R-:W4:Y:S01]  /*0a30*/  @P3 LDG.E R25, desc[UR6][R10.64+0xe8] ;  /* 0x0000e8060a193981 */ /* 0x000f22000c1e1900 */
[----:B------:R-:W-:-:S03]  /*0a40*/  @P1 LOP3.LUT R5, R5, R20, RZ, 0x3c, !PT ;  /* 0x0000001405051212 */ /* 0x000fc600078e3cff */
[----:B------:R-:W4:Y:S01]  /*0a50*/  @P3 LDG.E R20, desc[UR6][R10.64+0xec] ;  /* 0x0000ec060a143981 */ /* 0x000f22000c1e1900 */
[----:B------:R-:W-:-:S03]  /*0a60*/  @P2 LOP3.LUT R3, R3, R24, RZ, 0x3c, !PT ;  /* 0x0000001803032212 */ /* 0x000fc600078e3cff */
        /* <DEDUP_REMOVED lines=8> */
[----:B------:R-:W-:Y:S02]  /*0af0*/  @P3 LOP3.LUT R5, R5, R26, RZ, 0x3c, !PT ;  /* 0x0000001a05053212 */ /* 0x000fe400078e3cff */
[----:B------:R-:W-:Y:S01]  /*0b00*/  @P3 LOP3.LUT R4, R4, R23, RZ, 0x3c, !PT ;  /* 0x0000001704043212 */ /* 0x000fe200078e3cff */
[----:B------:R-:W4:Y:S01]  /*0b10*/  @P5 LDG.E R26, desc[UR6][R10.64+0x10c] ;  /* 0x00010c060a1a5981 */ /* 0x000f22000c1e1900 */
[----:B------:R-:W-:-:S03]  /*0b20*/  @P3 LOP3.LUT R2, R2, R25, RZ, 0x3c, !PT ;  /* 0x0000001902023212 */ /* 0x000fc600078e3cff */
[----:B------:R-:W4:Y:S04]  /*0b30*/  @P5 LDG.E R23, desc[UR6][R10.64+0x108] ;  /* 0x000108060a175981 */ /* 0x000f28000c1e1900 */
        /* <DEDUP_REMOVED lines=19> */
[----:B------:R-:W-:-:S05]  /*0c70*/  VIADD R18, R18, 0x10 ;  /* 0x0000001012127836 */ /* 0x000fca0000000000 */
[----:B------:R-:W-:Y:S02]  /*0c80*/  ISETP.NE.AND P1, PT, R18, 0x20, PT ;  /* 0x000000201200780c */ /* 0x000fe40003f25270 */
[----:B------:R-:W-:-:S04]  /*0c90*/  @P5 LOP3.LUT R3, R3, R20, RZ, 0x3c, !PT ;  /* 0x0000001403035212 */ /* 0x000fc800078e3cff */
[----:B------:R-:W-:Y:S02]  /*0ca0*/  @P6 LOP3.LUT R3, R3, R24, RZ, 0x3c, !PT ;  /* 0x0000001803036212 */ /* 0x000fe400078e3cff */
[----:B------:R-:W-:Y:S02]  /*0cb0*/  @P0 LOP3.LUT R14, R14, R27, RZ, 0x3c, !PT ;  /* 0x0000001b0e0e0212 */ /* 0x000fe400078e3cff */
[----:B------:R-:W-:Y:S02]  /*0cc0*/  @P0 LOP3.LUT R3, R3, R28, RZ, 0x3c, !PT ;  /* 0x0000001c03030212 */ /* 0x000fe400078e3cff */
[----:B--2---:R-:W-:Y:S02]  /*0cd0*/  @P6 LOP3.LUT R4, R4, R19, RZ, 0x3c, !PT ;  /* 0x0000001304046212 */ /* 0x004fe400078e3cff */
[----:B---3--:R-:W-:Y:S02]  /*0ce0*/  @P6 LOP3.LUT R5, R5, R22, RZ, 0x3c, !PT ;  /* 0x0000001605056212 */ /* 0x008fe400078e3cff */
[----:B----4-:R-:W-:-:S02]  /*0cf0*/  @P6 LOP3.LUT R2, R2, R21, RZ, 0x3c, !PT ;  /* 0x0000001502026212 */ /* 0x010fc400078e3cff */
[----:B------:R-:W-:Y:S02]  /*0d00*/  @P0 LOP3.LUT R5, R5, R26, RZ, 0x3c, !PT ;  /* 0x0000001a05050212 */ /* 0x000fe400078e3cff */
[----:B------:R-:W-:Y:S02]  /*0d10*/  @P0 LOP3.LUT R4, R4, R23, RZ, 0x3c, !PT ;  /* 0x0000001704040212 */ /* 0x000fe400078e3cff */
[----:B------:R-:W-:Y:S01]  /*0d20*/  @P0 LOP3.LUT R2, R2, R25, RZ, 0x3c, !PT ;  /* 0x0000001902020212 */ /* 0x000fe200078e3cff */
[----:B------:R-:W-:Y:S06]  /*0d30*/  @P1 BRA `(.L_x_8) ;  /* 0xfffffff400481947 */ /* 0x000fec000383ffff */
[----:B------:R-:W-:-:S05]  /*0d40*/  VIADD R16, R16, 0x1 ;  /* 0x0000000110107836 */ /* 0x000fca0000000000 */
[----:B------:R-:W-:-:S13]  /*0d50*/  ISETP.NE.AND P0, PT, R16, 0x5, PT ;  /* 0x000000051000780c */ /* 0x000fda0003f05270 */
[----:B------:R-:W-:Y:S05]  /*0d60*/  @P0 BRA `(.L_x_9) ;  /* 0xfffffff400280947 */ /* 0x000fea000383ffff */
[----:B------:R-:W-:Y:S01]  /*0d70*/  UIADD3 UR4, UPT, UPT, UR4, 0x1, URZ ;  /* 0x0000000104047890 */ /* 0x000fe2000fffe0ff */
[----:B------:R-:W-:Y:S01]  /*0d80*/  LOP3.LUT R10, R0, 0x3, RZ, 0xc0, !PT ;  /* 0x00000003000a7812 */ /* 0x000fe200078ec0ff */
[----:B------:R-:W-:-:S04]  /*0d90*/  IMAD.WIDE.U32 R8, R13, 0x30, R8 ;  /* 0x000000300d087825 */ /* 0x000fc800078e0008 */
[----:B------:R-:W-:Y:S01]  /*0da0*/  ISETP.LE.U32.AND P0, PT, R10, UR4, PT ;  /* 0x000000040a007c0c */ /* 0x000fe2000bf03070 */
[----:B------:R0:W-:Y:S04]  /*0db0*/  STG.E.64 desc[UR6][R8.64+0x8], R4 ;  /* 0x0000080408007986 */ /* 0x0001e8000c101b06 */
[----:B------:R0:W-:Y:S04]  /*0dc0*/  STG.E.64 desc[UR6][R8.64+0x10], R2 ;  /* 0x0000100208007986 */ /* 0x0001e8000c101b06 */
[----:B------:R0:W-:Y:S04]  /*0dd0*/  STG.E desc[UR6][R8.64+0x4], R14 ;  /* 0x0000040e08007986 */ /* 0x0001e8000c101906 */
[----:B------:R-:W-:Y:S05]  /*0de0*/  @!P0 BRA `(.L_x_10) ;  /* 0xfffffff000f88947 */ /* 0x000fea000383ffff */
.L_x_7:
[----:B------:R-:W-:Y:S01]  /*0df0*/  ISETP.GT.U32.AND P0, PT, R0, 0x3, PT ;  /* 0x000000030000780c */ /* 0x000fe20003f04070 */
[----:B------:R-:W-:Y:S01]  /*0e00*/  VIADD R12, R12, 0x1 ;  /* 0x000000010c0c7836 */ /* 0x000fe20000000000 */
[--C-:B------:R-:W-:Y:S02]  /*0e10*/  SHF.R.U64 R0, R0, 0x2, R15.reuse ;  /* 0x0000000200007819 */ /* 0x100fe4000000120f */
[----:B------:R-:W-:Y:S02]  /*0e20*/  ISETP.GT.U32.AND.EX P0, PT, R15, RZ, PT, P0 ;  /* 0x000000ff0f00720c */ /* 0x000fe40003f04100 */
[----:B------:R-:W-:-:S11]  /*0e30*/  SHF.R.U32.HI R15, RZ, 0x2, R15 ;  /* 0x00000002ff0f7819 */ /* 0x000fd6000001160f */
[----:B------:R-:W-:Y:S05]  /*0e40*/  @P0 BRA `(.L_x_11) ;  /* 0xfffffff000c40947 */ /* 0x000fea000383ffff */
.L_x_6:
[----:B0-----:R-:W0:Y:S02]  /*0e50*/  LDC.64 R2, c[0x0][0x388] ;  /* 0x0000e200ff027b82 */ /* 0x001e240000000a00 */
[----:B0-----:R-:W-:-:S05]  /*0e60*/  IMAD.WIDE.U32 R2, R13, 0x30, R2 ;  /* 0x000000300d027825 */ /* 0x001fca00078e0002 */
[----:B------:R-:W-:Y:S04]  /*0e70*/  STG.E.64 desc[UR6][R2.64+0x18], RZ ;  /* 0x000018ff02007986 */ /* 0x000fe8000c101b06 */
[----:B------:R-:W-:Y:S04]  /*0e80*/  STG.E desc[UR6][R2.64+0x20], RZ ;  /* 0x000020ff02007986 */ /* 0x000fe8000c101906 */
[----:B------:R-:W-:Y:S01]  /*0e90*/  STG.E.64 desc[UR6][R2.64+0x28], RZ ;  /* 0x000028ff02007986 */ /* 0x000fe2000c101b06 */
[----:B------:R-:W-:Y:S05]  /*0ea0*/  EXIT ;  /* 0x000000000000794d */ /* 0x000fea0003800000 */
.L_x_12:
        /* <DEDUP_REMOVED lines=13> */
.L_x_19:


//--------------------- .nv.global.init           --------------------------
	.section	.nv.global.init,"aw",@progbits
	.align	4
.nv.global.init:
	.type		mrg32k3aM1SubSeq,@object
	.size		mrg32k3aM1SubSeq,(mrg32k3aM2SubSeq - mrg32k3aM1SubSeq)
mrg32k3aM1SubSeq:
        /*0000*/ 	.byte	0x0b, 0xcc, 0xee, 0x04, 0x73, 0x29, 0x8b, 0x6f, 0xf6, 0x53, 0x03, 0xf6, 0x23, 0xf6, 0xea, 0xda
        /* <DEDUP_REMOVED lines=125> */
	.type		mrg32k3aM2SubSeq,@object
	.size		mrg32k3aM2SubSeq,(mrg32k3aM1 - mrg32k3aM2SubSeq)
mrg32k3aM2SubSeq:
        /* <DEDUP_REMOVED lines=126> */
	.type		mrg32k3aM1,@object
	.size		mrg32k3aM1,(mrg32k3aM1Seq - mrg32k3aM1)
mrg32k3aM1:
        /* <DEDUP_REMOVED lines=144> */
	.type		mrg32k3aM1Seq,@object
	.size		mrg32k3aM1Seq,(mrg32k3aM2 - mrg32k3aM1Seq)
mrg32k3aM1Seq:
        /* <DEDUP_REMOVED lines=144> */
	.type		mrg32k3aM2,@object
	.size		mrg32k3aM2,(mrg32k3aM2Seq - mrg32k3aM2)
mrg32k3aM2:
        /* <DEDUP_REMOVED lines=144> */
	.type		mrg32k3aM2Seq,@object
	.size		mrg32k3aM2Seq,(precalc_xorwow_matrix - mrg32k3aM2Seq)
mrg32k3aM2Seq:
        /* <DEDUP_REMOVED lines=144> */
	.type		precalc_xorwow_matrix,@object
	.size		precalc_xorwow_matrix,(precalc_xorwow_offset_matrix - precalc_xorwow_matrix)
precalc_xorwow_matrix:
        /* <DEDUP_REMOVED lines=6400> */
	.type		precalc_xorwow_offset_matrix,@object
	.size		precalc_xorwow_offset_matrix,(.L_1 - precalc_xorwow_offset_matrix)
precalc_xorwow_offset_matrix:
        /* <DEDUP_REMOVED lines=6400> */
.L_1:


//--------------------- .nv.shared.reserved.0     --------------------------
	.section	.nv.shared.reserved.0,"aw",@nobits
	.weak		__nv_reservedSMEM_offset_0_alias
	.size		__nv_reservedSMEM_offset_0_alias, 0, 64
	.other		__nv_reservedSMEM_offset_0_alias,@"STO_CUDA_RESERVED_SHARED STV_DEFAULT"
__nv_reservedSMEM_offset_0_alias:
	.zero		0
	.zero		64


//--------------------- .nv.constant0._Z3modPjS_S_ --------------------------
	.section	.nv.constant0._Z3modPjS_S_,"a",@progbits
	.sectionflags	@""
	.align	4
.nv.constant0._Z3modPjS_S_:
	.zero		920


//--------------------- .nv.constant0._Z4multPjS_S_ --------------------------
	.section	.nv.constant0._Z4multPjS_S_,"a",@progbits
	.sectionflags	@""
	.align	4
.nv.constant0._Z4multPjS_S_:
	.zero		920


//--------------------- .nv.constant0._Z8subtractPjS_S_ --------------------------
	.section	.nv.constant0._Z8subtractPjS_S_,"a",@progbits
	.sectionflags	@""
	.align	4
.nv.constant0._Z8subtractPjS_S_:
	.zero		920


//--------------------- .nv.constant0._Z3addPjS_S_ --------------------------
	.section	.nv.constant0._Z3addPjS_S_,"a",@progbits
	.sectionflags	@""
	.align	4
.nv.constant0._Z3addPjS_S_:
	.zero		920


//--------------------- .nv.constant0._Z8sequencePj --------------------------
	.section	.nv.constant0._Z8sequencePj,"a",@progbits
	.sectionflags	@""
	.align	4
.nv.constant0._Z8sequencePj:
	.zero		904


//--------------------- .nv.constant0._Z7randomsP17curandStateXORWOWPj --------------------------
	.section	.nv.constant0._Z7randomsP17curandStateXORWOWPj,"a",@progbits
	.sectionflags	@""
	.align	4
.nv.constant0._Z7randomsP17curandStateXORWOWPj:
	.zero		912


//--------------------- .nv.constant0._Z11initRandomsjP17curandStateXORWOW --------------------------
	.section	.nv.constant0._Z11initRandomsjP17curandStateXORWOW,"a",@progbits
	.sectionflags	@""
	.align	4
.nv.constant0._Z11initRandomsjP17curandStateXORWOW:
	.zero		912


//--------------------- SYMBOLS --------------------------

	.type		.nv.reservedSmem.offset0,@object
	.size		.nv.reservedSmem.offset0,0x4
